//
// Generated by NVIDIA NVVM Compiler
//
// Compiler Build ID: CL-36424714
// Cuda compilation tools, release 13.0, V13.0.88
// Based on NVVM 20.0.0
//

.version 9.0
.target sm_100
.address_size 64

	// .globl	_Z15flash_attentionPfS_S_S_S_S_ii
// _ZZ15flash_attentionPfS_S_S_S_S_iiE2kj has been demoted
// _ZZ15flash_attentionPfS_S_S_S_S_iiE2vj has been demoted
// _ZZ15flash_attentionPfS_S_S_S_S_iiE2qi has been demoted
// _ZZ15flash_attentionPfS_S_S_S_S_iiE2oi has been demoted
// _ZZ15flash_attentionPfS_S_S_S_S_iiE2li has been demoted
// _ZZ15flash_attentionPfS_S_S_S_S_iiE2mi has been demoted
// _ZZ15flash_attentionPfS_S_S_S_S_iiE6li_new has been demoted
// _ZZ15flash_attentionPfS_S_S_S_S_iiE6mi_new has been demoted
// _ZZ15flash_attentionPfS_S_S_S_S_iiE3sij has been demoted
// _ZZ15flash_attentionPfS_S_S_S_S_iiE3pij has been demoted
// _ZZ15flash_attentionPfS_S_S_S_S_iiE3mij has been demoted
// _ZZ15flash_attentionPfS_S_S_S_S_iiE3lij has been demoted

.visible .entry _Z15flash_attentionPfS_S_S_S_S_ii(
	.param .u64 .ptr .align 1 _Z15flash_attentionPfS_S_S_S_S_ii_param_0,
	.param .u64 .ptr .align 1 _Z15flash_attentionPfS_S_S_S_S_ii_param_1,
	.param .u64 .ptr .align 1 _Z15flash_attentionPfS_S_S_S_S_ii_param_2,
	.param .u64 .ptr .align 1 _Z15flash_attentionPfS_S_S_S_S_ii_param_3,
	.param .u64 .ptr .align 1 _Z15flash_attentionPfS_S_S_S_S_ii_param_4,
	.param .u64 .ptr .align 1 _Z15flash_attentionPfS_S_S_S_S_ii_param_5,
	.param .u32 _Z15flash_attentionPfS_S_S_S_S_ii_param_6,
	.param .u32 _Z15flash_attentionPfS_S_S_S_S_ii_param_7
)
{
	.reg .pred 	%p<62>;
	.reg .b32 	%r<528>;
	.reg .b32 	%f<514>;
	.reg .b64 	%rd<286>;
	// demoted variable
	.shared .align 4 .b8 _ZZ15flash_attentionPfS_S_S_S_S_iiE2kj[8192];
	// demoted variable
	.shared .align 4 .b8 _ZZ15flash_attentionPfS_S_S_S_S_iiE2vj[8192];
	// demoted variable
	.shared .align 4 .b8 _ZZ15flash_attentionPfS_S_S_S_S_iiE2qi[8192];
	// demoted variable
	.shared .align 4 .b8 _ZZ15flash_attentionPfS_S_S_S_S_iiE2oi[8192];
	// demoted variable
	.shared .align 4 .b8 _ZZ15flash_attentionPfS_S_S_S_S_iiE2li[128];
	// demoted variable
	.shared .align 4 .b8 _ZZ15flash_attentionPfS_S_S_S_S_iiE2mi[128];
	// demoted variable
	.shared .align 4 .b8 _ZZ15flash_attentionPfS_S_S_S_S_iiE6li_new[128];
	// demoted variable
	.shared .align 4 .b8 _ZZ15flash_attentionPfS_S_S_S_S_iiE6mi_new[128];
	// demoted variable
	.shared .align 4 .b8 _ZZ15flash_attentionPfS_S_S_S_S_iiE3sij[4096];
	// demoted variable
	.shared .align 4 .b8 _ZZ15flash_attentionPfS_S_S_S_S_iiE3pij[4096];
	// demoted variable
	.shared .align 4 .b8 _ZZ15flash_attentionPfS_S_S_S_S_iiE3mij[128];
	// demoted variable
	.shared .align 4 .b8 _ZZ15flash_attentionPfS_S_S_S_S_iiE3lij[128];
	ld.param.u64 	%rd7, [_Z15flash_attentionPfS_S_S_S_S_ii_param_0];
	ld.param.u64 	%rd8, [_Z15flash_attentionPfS_S_S_S_S_ii_param_1];
	ld.param.u64 	%rd9, [_Z15flash_attentionPfS_S_S_S_S_ii_param_2];
	ld.param.u64 	%rd10, [_Z15flash_attentionPfS_S_S_S_S_ii_param_3];
	ld.param.u64 	%rd5, [_Z15flash_attentionPfS_S_S_S_S_ii_param_4];
	ld.param.u64 	%rd6, [_Z15flash_attentionPfS_S_S_S_S_ii_param_5];
	ld.param.u32 	%r129, [_Z15flash_attentionPfS_S_S_S_S_ii_param_6];
	ld.param.u32 	%r130, [_Z15flash_attentionPfS_S_S_S_S_ii_param_7];
	cvta.to.global.u64 	%rd1, %rd7;
	cvta.to.global.u64 	%rd2, %rd8;
	cvta.to.global.u64 	%rd3, %rd9;
	cvta.to.global.u64 	%rd4, %rd10;
	mov.u32 	%r131, %ctaid.x;
	shl.b32 	%r1, %r131, 5;
	mul.lo.s32 	%r2, %r129, %r1;
	setp.lt.s32 	%p1, %r129, 1;
	@%p1 bra 	$L__BB0_25;
	mov.u32 	%r133, %tid.y;
	mov.u32 	%r134, %tid.x;
	mad.lo.s32 	%r3, %r129, %r133, %r134;
	add.s32 	%r4, %r3, %r2;
	add.s32 	%r5, %r129, -1;
	shr.u32 	%r135, %r5, 5;
	add.s32 	%r6, %r135, 1;
	and.b32  	%r7, %r6, 15;
	setp.lt.u32 	%p2, %r5, 480;
	mov.b32 	%r494, 0;
	@%p2 bra 	$L__BB0_4;
	and.b32  	%r8, %r6, 268435440;
	mov.b32 	%r494, 0;
	mov.u32 	%r495, %r494;
$L__BB0_3:
	.pragma "nounroll";
	add.s32 	%r137, %r4, %r494;
	mul.wide.u32 	%rd11, %r137, 4;
	add.s64 	%rd12, %rd1, %rd11;
	ld.global.f32 	%f49, [%rd12];
	add.s32 	%r138, %r3, %r494;
	shl.b32 	%r139, %r138, 2;
	mov.u32 	%r140, _ZZ15flash_attentionPfS_S_S_S_S_iiE2qi;
	add.s32 	%r141, %r140, %r139;
	st.shared.f32 	[%r141], %f49;
	add.s32 	%r142, %r137, 32;
	mul.wide.u32 	%rd13, %r142, 4;
	add.s64 	%rd14, %rd1, %rd13;
	ld.global.f32 	%f50, [%rd14];
	st.shared.f32 	[%r141+128], %f50;
	add.s32 	%r143, %r137, 64;
	mul.wide.u32 	%rd15, %r143, 4;
	add.s64 	%rd16, %rd1, %rd15;
	ld.global.f32 	%f51, [%rd16];
	st.shared.f32 	[%r141+256], %f51;
	add.s32 	%r144, %r137, 96;
	mul.wide.u32 	%rd17, %r144, 4;
	add.s64 	%rd18, %rd1, %rd17;
	ld.global.f32 	%f52, [%rd18];
	st.shared.f32 	[%r141+384], %f52;
	add.s32 	%r145, %r137, 128;
	mul.wide.u32 	%rd19, %r145, 4;
	add.s64 	%rd20, %rd1, %rd19;
	ld.global.f32 	%f53, [%rd20];
	st.shared.f32 	[%r141+512], %f53;
	add.s32 	%r146, %r137, 160;
	mul.wide.u32 	%rd21, %r146, 4;
	add.s64 	%rd22, %rd1, %rd21;
	ld.global.f32 	%f54, [%rd22];
	st.shared.f32 	[%r141+640], %f54;
	add.s32 	%r147, %r137, 192;
	mul.wide.u32 	%rd23, %r147, 4;
	add.s64 	%rd24, %rd1, %rd23;
	ld.global.f32 	%f55, [%rd24];
	st.shared.f32 	[%r141+768], %f55;
	add.s32 	%r148, %r137, 224;
	mul.wide.u32 	%rd25, %r148, 4;
	add.s64 	%rd26, %rd1, %rd25;
	ld.global.f32 	%f56, [%rd26];
	st.shared.f32 	[%r141+896], %f56;
	add.s32 	%r149, %r137, 256;
	mul.wide.u32 	%rd27, %r149, 4;
	add.s64 	%rd28, %rd1, %rd27;
	ld.global.f32 	%f57, [%rd28];
	st.shared.f32 	[%r141+1024], %f57;
	add.s32 	%r150, %r137, 288;
	mul.wide.u32 	%rd29, %r150, 4;
	add.s64 	%rd30, %rd1, %rd29;
	ld.global.f32 	%f58, [%rd30];
	st.shared.f32 	[%r141+1152], %f58;
	add.s32 	%r151, %r137, 320;
	mul.wide.u32 	%rd31, %r151, 4;
	add.s64 	%rd32, %rd1, %rd31;
	ld.global.f32 	%f59, [%rd32];
	st.shared.f32 	[%r141+1280], %f59;
	add.s32 	%r152, %r137, 352;
	mul.wide.u32 	%rd33, %r152, 4;
	add.s64 	%rd34, %rd1, %rd33;
	ld.global.f32 	%f60, [%rd34];
	st.shared.f32 	[%r141+1408], %f60;
	add.s32 	%r153, %r137, 384;
	mul.wide.u32 	%rd35, %r153, 4;
	add.s64 	%rd36, %rd1, %rd35;
	ld.global.f32 	%f61, [%rd36];
	st.shared.f32 	[%r141+1536], %f61;
	add.s32 	%r154, %r137, 416;
	mul.wide.u32 	%rd37, %r154, 4;
	add.s64 	%rd38, %rd1, %rd37;
	ld.global.f32 	%f62, [%rd38];
	st.shared.f32 	[%r141+1664], %f62;
	add.s32 	%r155, %r137, 448;
	mul.wide.u32 	%rd39, %r155, 4;
	add.s64 	%rd40, %rd1, %rd39;
	ld.global.f32 	%f63, [%rd40];
	st.shared.f32 	[%r141+1792], %f63;
	add.s32 	%r156, %r137, 480;
	mul.wide.u32 	%rd41, %r156, 4;
	add.s64 	%rd42, %rd1, %rd41;
	ld.global.f32 	%f64, [%rd42];
	st.shared.f32 	[%r141+1920], %f64;
	add.s32 	%r494, %r494, 512;
	add.s32 	%r495, %r495, 16;
	setp.eq.s32 	%p3, %r495, %r8;
	@%p3 bra 	$L__BB0_4;
	bra.uni 	$L__BB0_3;
$L__BB0_4:
	setp.eq.s32 	%p4, %r7, 0;
	@%p4 bra 	$L__BB0_13;
	and.b32  	%r10, %r6, 7;
	setp.lt.u32 	%p5, %r7, 8;
	@%p5 bra 	$L__BB0_7;
	add.s32 	%r157, %r4, %r494;
	mul.wide.u32 	%rd43, %r157, 4;
	add.s64 	%rd44, %rd1, %rd43;
	ld.global.f32 	%f65, [%rd44];
	add.s32 	%r158, %r3, %r494;
	shl.b32 	%r159, %r158, 2;
	mov.u32 	%r160, _ZZ15flash_attentionPfS_S_S_S_S_iiE2qi;
	add.s32 	%r161, %r160, %r159;
	st.shared.f32 	[%r161], %f65;
	add.s32 	%r162, %r157, 32;
	mul.wide.u32 	%rd45, %r162, 4;
	add.s64 	%rd46, %rd1, %rd45;
	ld.global.f32 	%f66, [%rd46];
	st.shared.f32 	[%r161+128], %f66;
	add.s32 	%r163, %r157, 64;
	mul.wide.u32 	%rd47, %r163, 4;
	add.s64 	%rd48, %rd1, %rd47;
	ld.global.f32 	%f67, [%rd48];
	st.shared.f32 	[%r161+256], %f67;
	add.s32 	%r164, %r157, 96;
	mul.wide.u32 	%rd49, %r164, 4;
	add.s64 	%rd50, %rd1, %rd49;
	ld.global.f32 	%f68, [%rd50];
	st.shared.f32 	[%r161+384], %f68;
	add.s32 	%r165, %r157, 128;
	mul.wide.u32 	%rd51, %r165, 4;
	add.s64 	%rd52, %rd1, %rd51;
	ld.global.f32 	%f69, [%rd52];
	st.shared.f32 	[%r161+512], %f69;
	add.s32 	%r166, %r157, 160;
	mul.wide.u32 	%rd53, %r166, 4;
	add.s64 	%rd54, %rd1, %rd53;
	ld.global.f32 	%f70, [%rd54];
	st.shared.f32 	[%r161+640], %f70;
	add.s32 	%r167, %r157, 192;
	mul.wide.u32 	%rd55, %r167, 4;
	add.s64 	%rd56, %rd1, %rd55;
	ld.global.f32 	%f71, [%rd56];
	st.shared.f32 	[%r161+768], %f71;
	add.s32 	%r168, %r157, 224;
	mul.wide.u32 	%rd57, %r168, 4;
	add.s64 	%rd58, %rd1, %rd57;
	ld.global.f32 	%f72, [%rd58];
	st.shared.f32 	[%r161+896], %f72;
	add.s32 	%r494, %r494, 256;
$L__BB0_7:
	setp.eq.s32 	%p6, %r10, 0;
	@%p6 bra 	$L__BB0_13;
	and.b32  	%r13, %r6, 3;
	setp.lt.u32 	%p7, %r10, 4;
	@%p7 bra 	$L__BB0_10;
	add.s32 	%r169, %r4, %r494;
	mul.wide.u32 	%rd59, %r169, 4;
	add.s64 	%rd60, %rd1, %rd59;
	ld.global.f32 	%f73, [%rd60];
	add.s32 	%r170, %r3, %r494;
	shl.b32 	%r171, %r170, 2;
	mov.u32 	%r172, _ZZ15flash_attentionPfS_S_S_S_S_iiE2qi;
	add.s32 	%r173, %r172, %r171;
	st.shared.f32 	[%r173], %f73;
	add.s32 	%r174, %r169, 32;
	mul.wide.u32 	%rd61, %r174, 4;
	add.s64 	%rd62, %rd1, %rd61;
	ld.global.f32 	%f74, [%rd62];
	st.shared.f32 	[%r173+128], %f74;
	add.s32 	%r175, %r169, 64;
	mul.wide.u32 	%rd63, %r175, 4;
	add.s64 	%rd64, %rd1, %rd63;
	ld.global.f32 	%f75, [%rd64];
	st.shared.f32 	[%r173+256], %f75;
	add.s32 	%r176, %r169, 96;
	mul.wide.u32 	%rd65, %r176, 4;
	add.s64 	%rd66, %rd1, %rd65;
	ld.global.f32 	%f76, [%rd66];
	st.shared.f32 	[%r173+384], %f76;
	add.s32 	%r494, %r494, 128;
$L__BB0_10:
	setp.eq.s32 	%p8, %r13, 0;
	@%p8 bra 	$L__BB0_13;
	mov.b32 	%r493, 0;
	mov.u32 	%r181, _ZZ15flash_attentionPfS_S_S_S_S_iiE2qi;
$L__BB0_12:
	.pragma "nounroll";
	add.s32 	%r178, %r4, %r494;
	mul.wide.u32 	%rd67, %r178, 4;
	add.s64 	%rd68, %rd1, %rd67;
	ld.global.f32 	%f77, [%rd68];
	add.s32 	%r179, %r3, %r494;
	shl.b32 	%r180, %r179, 2;
	add.s32 	%r182, %r181, %r180;
	st.shared.f32 	[%r182], %f77;
	add.s32 	%r494, %r494, 32;
	add.s32 	%r493, %r493, 1;
	setp.ne.s32 	%p9, %r493, %r13;
	@%p9 bra 	$L__BB0_12;
$L__BB0_13:
	setp.lt.u32 	%p10, %r5, 480;
	mov.b32 	%r498, 0;
	@%p10 bra 	$L__BB0_16;
	and.b32  	%r20, %r6, 268435440;
	mov.b32 	%r498, 0;
	mov.u32 	%r188, _ZZ15flash_attentionPfS_S_S_S_S_iiE2oi;
	mov.u32 	%r497, %r498;
$L__BB0_15:
	.pragma "nounroll";
	add.s32 	%r185, %r4, %r498;
	mul.wide.u32 	%rd69, %r185, 4;
	add.s64 	%rd70, %rd4, %rd69;
	ld.global.f32 	%f78, [%rd70];
	add.s32 	%r186, %r3, %r498;
	shl.b32 	%r187, %r186, 2;
	add.s32 	%r189, %r188, %r187;
	st.shared.f32 	[%r189], %f78;
	add.s32 	%r190, %r185, 32;
	mul.wide.u32 	%rd71, %r190, 4;
	add.s64 	%rd72, %rd4, %rd71;
	ld.global.f32 	%f79, [%rd72];
	st.shared.f32 	[%r189+128], %f79;
	add.s32 	%r191, %r185, 64;
	mul.wide.u32 	%rd73, %r191, 4;
	add.s64 	%rd74, %rd4, %rd73;
	ld.global.f32 	%f80, [%rd74];
	st.shared.f32 	[%r189+256], %f80;
	add.s32 	%r192, %r185, 96;
	mul.wide.u32 	%rd75, %r192, 4;
	add.s64 	%rd76, %rd4, %rd75;
	ld.global.f32 	%f81, [%rd76];
	st.shared.f32 	[%r189+384], %f81;
	add.s32 	%r193, %r185, 128;
	mul.wide.u32 	%rd77, %r193, 4;
	add.s64 	%rd78, %rd4, %rd77;
	ld.global.f32 	%f82, [%rd78];
	st.shared.f32 	[%r189+512], %f82;
	add.s32 	%r194, %r185, 160;
	mul.wide.u32 	%rd79, %r194, 4;
	add.s64 	%rd80, %rd4, %rd79;
	ld.global.f32 	%f83, [%rd80];
	st.shared.f32 	[%r189+640], %f83;
	add.s32 	%r195, %r185, 192;
	mul.wide.u32 	%rd81, %r195, 4;
	add.s64 	%rd82, %rd4, %rd81;
	ld.global.f32 	%f84, [%rd82];
	st.shared.f32 	[%r189+768], %f84;
	add.s32 	%r196, %r185, 224;
	mul.wide.u32 	%rd83, %r196, 4;
	add.s64 	%rd84, %rd4, %rd83;
	ld.global.f32 	%f85, [%rd84];
	st.shared.f32 	[%r189+896], %f85;
	add.s32 	%r197, %r185, 256;
	mul.wide.u32 	%rd85, %r197, 4;
	add.s64 	%rd86, %rd4, %rd85;
	ld.global.f32 	%f86, [%rd86];
	st.shared.f32 	[%r189+1024], %f86;
	add.s32 	%r198, %r185, 288;
	mul.wide.u32 	%rd87, %r198, 4;
	add.s64 	%rd88, %rd4, %rd87;
	ld.global.f32 	%f87, [%rd88];
	st.shared.f32 	[%r189+1152], %f87;
	add.s32 	%r199, %r185, 320;
	mul.wide.u32 	%rd89, %r199, 4;
	add.s64 	%rd90, %rd4, %rd89;
	ld.global.f32 	%f88, [%rd90];
	st.shared.f32 	[%r189+1280], %f88;
	add.s32 	%r200, %r185, 352;
	mul.wide.u32 	%rd91, %r200, 4;
	add.s64 	%rd92, %rd4, %rd91;
	ld.global.f32 	%f89, [%rd92];
	st.shared.f32 	[%r189+1408], %f89;
	add.s32 	%r201, %r185, 384;
	mul.wide.u32 	%rd93, %r201, 4;
	add.s64 	%rd94, %rd4, %rd93;
	ld.global.f32 	%f90, [%rd94];
	st.shared.f32 	[%r189+1536], %f90;
	add.s32 	%r202, %r185, 416;
	mul.wide.u32 	%rd95, %r202, 4;
	add.s64 	%rd96, %rd4, %rd95;
	ld.global.f32 	%f91, [%rd96];
	st.shared.f32 	[%r189+1664], %f91;
	add.s32 	%r203, %r185, 448;
	mul.wide.u32 	%rd97, %r203, 4;
	add.s64 	%rd98, %rd4, %rd97;
	ld.global.f32 	%f92, [%rd98];
	st.shared.f32 	[%r189+1792], %f92;
	add.s32 	%r204, %r185, 480;
	mul.wide.u32 	%rd99, %r204, 4;
	add.s64 	%rd100, %rd4, %rd99;
	ld.global.f32 	%f93, [%rd100];
	st.shared.f32 	[%r189+1920], %f93;
	add.s32 	%r498, %r498, 512;
	add.s32 	%r497, %r497, 16;
	setp.ne.s32 	%p11, %r497, %r20;
	@%p11 bra 	$L__BB0_15;
$L__BB0_16:
	setp.eq.s32 	%p12, %r7, 0;
	@%p12 bra 	$L__BB0_25;
	and.b32  	%r30, %r6, 7;
	setp.lt.u32 	%p13, %r7, 8;
	@%p13 bra 	$L__BB0_19;
	add.s32 	%r205, %r4, %r498;
	mul.wide.u32 	%rd101, %r205, 4;
	add.s64 	%rd102, %rd4, %rd101;
	ld.global.f32 	%f94, [%rd102];
	add.s32 	%r206, %r3, %r498;
	shl.b32 	%r207, %r206, 2;
	mov.u32 	%r208, _ZZ15flash_attentionPfS_S_S_S_S_iiE2oi;
	add.s32 	%r209, %r208, %r207;
	st.shared.f32 	[%r209], %f94;
	add.s32 	%r210, %r205, 32;
	mul.wide.u32 	%rd103, %r210, 4;
	add.s64 	%rd104, %rd4, %rd103;
	ld.global.f32 	%f95, [%rd104];
	st.shared.f32 	[%r209+128], %f95;
	add.s32 	%r211, %r205, 64;
	mul.wide.u32 	%rd105, %r211, 4;
	add.s64 	%rd106, %rd4, %rd105;
	ld.global.f32 	%f96, [%rd106];
	st.shared.f32 	[%r209+256], %f96;
	add.s32 	%r212, %r205, 96;
	mul.wide.u32 	%rd107, %r212, 4;
	add.s64 	%rd108, %rd4, %rd107;
	ld.global.f32 	%f97, [%rd108];
	st.shared.f32 	[%r209+384], %f97;
	add.s32 	%r213, %r205, 128;
	mul.wide.u32 	%rd109, %r213, 4;
	add.s64 	%rd110, %rd4, %rd109;
	ld.global.f32 	%f98, [%rd110];
	st.shared.f32 	[%r209+512], %f98;
	add.s32 	%r214, %r205, 160;
	mul.wide.u32 	%rd111, %r214, 4;
	add.s64 	%rd112, %rd4, %rd111;
	ld.global.f32 	%f99, [%rd112];
	st.shared.f32 	[%r209+640], %f99;
	add.s32 	%r215, %r205, 192;
	mul.wide.u32 	%rd113, %r215, 4;
	add.s64 	%rd114, %rd4, %rd113;
	ld.global.f32 	%f100, [%rd114];
	st.shared.f32 	[%r209+768], %f100;
	add.s32 	%r216, %r205, 224;
	mul.wide.u32 	%rd115, %r216, 4;
	add.s64 	%rd116, %rd4, %rd115;
	ld.global.f32 	%f101, [%rd116];
	st.shared.f32 	[%r209+896], %f101;
	add.s32 	%r498, %r498, 256;
$L__BB0_19:
	setp.eq.s32 	%p14, %r30, 0;
	@%p14 bra 	$L__BB0_25;
	and.b32  	%r33, %r6, 3;
	setp.lt.u32 	%p15, %r30, 4;
	@%p15 bra 	$L__BB0_22;
	add.s32 	%r217, %r4, %r498;
	mul.wide.u32 	%rd117, %r217, 4;
	add.s64 	%rd118, %rd4, %rd117;
	ld.global.f32 	%f102, [%rd118];
	add.s32 	%r218, %r3, %r498;
	shl.b32 	%r219, %r218, 2;
	mov.u32 	%r220, _ZZ15flash_attentionPfS_S_S_S_S_iiE2oi;
	add.s32 	%r221, %r220, %r219;
	st.shared.f32 	[%r221], %f102;
	add.s32 	%r222, %r217, 32;
	mul.wide.u32 	%rd119, %r222, 4;
	add.s64 	%rd120, %rd4, %rd119;
	ld.global.f32 	%f103, [%rd120];
	st.shared.f32 	[%r221+128], %f103;
	add.s32 	%r223, %r217, 64;
	mul.wide.u32 	%rd121, %r223, 4;
	add.s64 	%rd122, %rd4, %rd121;
	ld.global.f32 	%f104, [%rd122];
	st.shared.f32 	[%r221+256], %f104;
	add.s32 	%r224, %r217, 96;
	mul.wide.u32 	%rd123, %r224, 4;
	add.s64 	%rd124, %rd4, %rd123;
	ld.global.f32 	%f105, [%rd124];
	st.shared.f32 	[%r221+384], %f105;
	add.s32 	%r498, %r498, 128;
$L__BB0_22:
	setp.eq.s32 	%p16, %r33, 0;
	@%p16 bra 	$L__BB0_25;
	mov.b32 	%r502, 0;
	mov.u32 	%r229, _ZZ15flash_attentionPfS_S_S_S_S_iiE2oi;
$L__BB0_24:
	.pragma "nounroll";
	add.s32 	%r226, %r4, %r498;
	mul.wide.u32 	%rd125, %r226, 4;
	add.s64 	%rd126, %rd4, %rd125;
	ld.global.f32 	%f106, [%rd126];
	add.s32 	%r227, %r3, %r498;
	shl.b32 	%r228, %r227, 2;
	add.s32 	%r230, %r229, %r228;
	st.shared.f32 	[%r230], %f106;
	add.s32 	%r498, %r498, 32;
	add.s32 	%r502, %r502, 1;
	setp.ne.s32 	%p17, %r502, %r33;
	@%p17 bra 	$L__BB0_24;
$L__BB0_25:
	mov.u32 	%r40, %tid.y;
	setp.ne.s32 	%p18, %r40, 0;
	@%p18 bra 	$L__BB0_27;
	mov.u32 	%r231, %tid.x;
	add.s32 	%r232, %r1, %r231;
	cvta.to.global.u64 	%rd127, %rd5;
	mul.wide.u32 	%rd128, %r232, 4;
	add.s64 	%rd129, %rd127, %rd128;
	ld.global.f32 	%f107, [%rd129];
	shl.b32 	%r233, %r231, 2;
	mov.u32 	%r234, _ZZ15flash_attentionPfS_S_S_S_S_iiE2li;
	add.s32 	%r235, %r234, %r233;
	st.shared.f32 	[%r235], %f107;
	cvta.to.global.u64 	%rd130, %rd6;
	add.s64 	%rd131, %rd130, %rd128;
	ld.global.f32 	%f108, [%rd131];
	mov.u32 	%r236, _ZZ15flash_attentionPfS_S_S_S_S_iiE2mi;
	add.s32 	%r237, %r236, %r233;
	st.shared.f32 	[%r237], %f108;
$L__BB0_27:
	bar.sync 	0;
	setp.lt.s32 	%p19, %r130, 1;
	@%p19 bra 	$L__BB0_32;
	mul.lo.s32 	%r41, %r129, %r40;
	mov.u32 	%r42, %tid.x;
	add.s32 	%r43, %r41, %r42;
	shl.b32 	%r239, %r40, 5;
	add.s32 	%r240, %r239, %r42;
	shl.b32 	%r241, %r240, 2;
	mov.u32 	%r242, _ZZ15flash_attentionPfS_S_S_S_S_iiE3sij;
	add.s32 	%r44, %r242, %r241;
	mul.lo.s32 	%r45, %r129, %r42;
	shl.b32 	%r243, %r40, 2;
	mov.u32 	%r244, _ZZ15flash_attentionPfS_S_S_S_S_iiE3mij;
	add.s32 	%r46, %r244, %r243;
	mov.u32 	%r245, _ZZ15flash_attentionPfS_S_S_S_S_iiE3pij;
	add.s32 	%r47, %r245, %r241;
	shl.b32 	%r246, %r42, 2;
	mov.u32 	%r247, _ZZ15flash_attentionPfS_S_S_S_S_iiE2mi;
	add.s32 	%r48, %r247, %r246;
	mov.u32 	%r248, _ZZ15flash_attentionPfS_S_S_S_S_iiE6mi_new;
	add.s32 	%r49, %r248, %r246;
	mov.u32 	%r249, _ZZ15flash_attentionPfS_S_S_S_S_iiE2li;
	add.s32 	%r50, %r249, %r246;
	mov.u32 	%r250, _ZZ15flash_attentionPfS_S_S_S_S_iiE6li_new;
	add.s32 	%r51, %r250, %r246;
	add.s32 	%r52, %r129, -1;
	shr.u32 	%r251, %r52, 5;
	add.s32 	%r252, %r251, 1;
	and.b32  	%r53, %r252, 15;
	add.s32 	%r54, %r53, -1;
	and.b32  	%r55, %r252, 7;
	add.s32 	%r56, %r55, -1;
	and.b32  	%r57, %r129, 7;
	and.b32  	%r58, %r129, 3;
	and.b32  	%r59, %r252, 268435440;
	and.b32  	%r60, %r252, 3;
	and.b32  	%r61, %r129, 2147483640;
	and.b32  	%r62, %r129, 1;
	shl.b32 	%r253, %r40, 7;
	add.s32 	%r63, %r245, %r253;
	neg.s32 	%r64, %r59;
	shl.b32 	%r254, %r43, 2;
	mov.u32 	%r255, _ZZ15flash_attentionPfS_S_S_S_S_iiE2kj;
	add.s32 	%r256, %r254, %r255;
	add.s32 	%r65, %r256, 1024;
	cvt.rn.f32.s32 	%f109, %r129;
	sqrt.rn.f32 	%f110, %f109;
	rcp.rn.f32 	%f1, %f110;
	mov.b32 	%r503, 0;
$L__BB0_29:
	setp.lt.s32 	%p20, %r129, 1;
	shl.b32 	%r75, %r503, 5;
	@%p20 bra 	$L__BB0_71;
	setp.lt.u32 	%p21, %r52, 480;
	mad.lo.s32 	%r76, %r75, %r129, %r43;
	mov.b32 	%r505, 0;
	@%p21 bra 	$L__BB0_48;
	add.s32 	%r259, %r40, %r75;
	mad.lo.s32 	%r508, %r129, %r259, %r42;
	mov.b32 	%r510, 256;
	mov.u32 	%r507, %r65;
	mov.u32 	%r509, %r64;
	bra.uni 	$L__BB0_46;
$L__BB0_32:
	setp.lt.s32 	%p54, %r129, 1;
	@%p54 bra 	$L__BB0_45;
	mov.u32 	%r66, %tid.x;
	mad.lo.s32 	%r67, %r129, %r40, %r66;
	add.s32 	%r68, %r129, -1;
	shr.u32 	%r454, %r68, 5;
	add.s32 	%r69, %r454, 1;
	and.b32  	%r70, %r69, 7;
	setp.lt.u32 	%p55, %r68, 224;
	mov.b32 	%r526, 0;
	@%p55 bra 	$L__BB0_37;
	add.s32 	%r456, %r40, %r1;
	mad.lo.s32 	%r523, %r129, %r456, %r66;
	and.b32  	%r457, %r69, 268435448;
	neg.s32 	%r522, %r457;
	shl.b32 	%r458, %r67, 2;
	mov.u32 	%r459, _ZZ15flash_attentionPfS_S_S_S_S_iiE2oi;
	add.s32 	%r460, %r458, %r459;
	add.s32 	%r521, %r460, 512;
	mov.b32 	%r524, 128;
$L__BB0_35:
	.pragma "nounroll";
	ld.shared.f32 	%f491, [%r521+-512];
	mul.wide.u32 	%rd256, %r523, 4;
	add.s64 	%rd257, %rd4, %rd256;
	st.global.f32 	[%rd257], %f491;
	ld.shared.f32 	%f492, [%r521+-384];
	add.s32 	%r461, %r523, 32;
	mul.wide.u32 	%rd258, %r461, 4;
	add.s64 	%rd259, %rd4, %rd258;
	st.global.f32 	[%rd259], %f492;
	ld.shared.f32 	%f493, [%r521+-256];
	add.s32 	%r462, %r523, 64;
	mul.wide.u32 	%rd260, %r462, 4;
	add.s64 	%rd261, %rd4, %rd260;
	st.global.f32 	[%rd261], %f493;
	ld.shared.f32 	%f494, [%r521+-128];
	add.s32 	%r463, %r523, 96;
	mul.wide.u32 	%rd262, %r463, 4;
	add.s64 	%rd263, %rd4, %rd262;
	st.global.f32 	[%rd263], %f494;
	ld.shared.f32 	%f495, [%r521];
	add.s32 	%r464, %r523, 128;
	mul.wide.u32 	%rd264, %r464, 4;
	add.s64 	%rd265, %rd4, %rd264;
	st.global.f32 	[%rd265], %f495;
	ld.shared.f32 	%f496, [%r521+128];
	add.s32 	%r465, %r523, 160;
	mul.wide.u32 	%rd266, %r465, 4;
	add.s64 	%rd267, %rd4, %rd266;
	st.global.f32 	[%rd267], %f496;
	ld.shared.f32 	%f497, [%r521+256];
	add.s32 	%r466, %r523, 192;
	mul.wide.u32 	%rd268, %r466, 4;
	add.s64 	%rd269, %rd4, %rd268;
	st.global.f32 	[%rd269], %f497;
	ld.shared.f32 	%f498, [%r521+384];
	add.s32 	%r467, %r523, 224;
	mul.wide.u32 	%rd270, %r467, 4;
	add.s64 	%rd271, %rd4, %rd270;
	st.global.f32 	[%rd271], %f498;
	add.s32 	%r524, %r524, 256;
	add.s32 	%r523, %r523, 256;
	add.s32 	%r522, %r522, 8;
	add.s32 	%r521, %r521, 1024;
	setp.ne.s32 	%p56, %r522, 0;
	@%p56 bra 	$L__BB0_35;
	add.s32 	%r526, %r524, -128;
$L__BB0_37:
	setp.eq.s32 	%p57, %r70, 0;
	@%p57 bra 	$L__BB0_45;
	setp.lt.u32 	%p58, %r70, 4;
	@%p58 bra 	$L__BB0_40;
	add.s32 	%r468, %r67, %r526;
	shl.b32 	%r469, %r468, 2;
	mov.u32 	%r470, _ZZ15flash_attentionPfS_S_S_S_S_iiE2oi;
	add.s32 	%r471, %r470, %r469;
	ld.shared.f32 	%f499, [%r471];
	add.s32 	%r472, %r468, %r2;
	mul.wide.u32 	%rd272, %r472, 4;
	add.s64 	%rd273, %rd4, %rd272;
	st.global.f32 	[%rd273], %f499;
	ld.shared.f32 	%f500, [%r471+128];
	add.s32 	%r473, %r472, 32;
	mul.wide.u32 	%rd274, %r473, 4;
	add.s64 	%rd275, %rd4, %rd274;
	st.global.f32 	[%rd275], %f500;
	ld.shared.f32 	%f501, [%r471+256];
	add.s32 	%r474, %r472, 64;
	mul.wide.u32 	%rd276, %r474, 4;
	add.s64 	%rd277, %rd4, %rd276;
	st.global.f32 	[%rd277], %f501;
	ld.shared.f32 	%f502, [%r471+384];
	add.s32 	%r475, %r472, 96;
	mul.wide.u32 	%rd278, %r475, 4;
	add.s64 	%rd279, %rd4, %rd278;
	st.global.f32 	[%rd279], %f502;
	add.s32 	%r526, %r526, 128;
$L__BB0_40:
	and.b32  	%r476, %r69, 3;
	setp.eq.s32 	%p59, %r476, 0;
	@%p59 bra 	$L__BB0_45;
	setp.eq.s32 	%p60, %r476, 1;
	@%p60 bra 	$L__BB0_43;
	add.s32 	%r477, %r67, %r526;
	shl.b32 	%r478, %r477, 2;
	mov.u32 	%r479, _ZZ15flash_attentionPfS_S_S_S_S_iiE2oi;
	add.s32 	%r480, %r479, %r478;
	ld.shared.f32 	%f503, [%r480];
	add.s32 	%r481, %r477, %r2;
	mul.wide.u32 	%rd280, %r481, 4;
	add.s64 	%rd281, %rd4, %rd280;
	st.global.f32 	[%rd281], %f503;
	ld.shared.f32 	%f504, [%r480+128];
	add.s32 	%r482, %r481, 32;
	mul.wide.u32 	%rd282, %r482, 4;
	add.s64 	%rd283, %rd4, %rd282;
	st.global.f32 	[%rd283], %f504;
	add.s32 	%r526, %r526, 64;
$L__BB0_43:
	and.b32  	%r483, %r68, 32;
	setp.ne.s32 	%p61, %r483, 0;
	@%p61 bra 	$L__BB0_45;
	add.s32 	%r484, %r67, %r526;
	shl.b32 	%r485, %r484, 2;
	mov.u32 	%r486, _ZZ15flash_attentionPfS_S_S_S_S_iiE2oi;
	add.s32 	%r487, %r486, %r485;
	ld.shared.f32 	%f505, [%r487];
	add.s32 	%r488, %r484, %r2;
	mul.wide.u32 	%rd284, %r488, 4;
	add.s64 	%rd285, %rd4, %rd284;
	st.global.f32 	[%rd285], %f505;
$L__BB0_45:
	ret;
$L__BB0_46:
	.pragma "nounroll";
	mul.wide.u32 	%rd132, %r508, 4;
	add.s64 	%rd133, %rd2, %rd132;
	ld.global.f32 	%f111, [%rd133];
	st.shared.f32 	[%r507+-1024], %f111;
	add.s32 	%r260, %r508, 32;
	mul.wide.u32 	%rd134, %r260, 4;
	add.s64 	%rd135, %rd2, %rd134;
	ld.global.f32 	%f112, [%rd135];
	st.shared.f32 	[%r507+-896], %f112;
	add.s32 	%r261, %r508, 64;
	mul.wide.u32 	%rd136, %r261, 4;
	add.s64 	%rd137, %rd2, %rd136;
	ld.global.f32 	%f113, [%rd137];
	st.shared.f32 	[%r507+-768], %f113;
	add.s32 	%r262, %r508, 96;
	mul.wide.u32 	%rd138, %r262, 4;
	add.s64 	%rd139, %rd2, %rd138;
	ld.global.f32 	%f114, [%rd139];
	st.shared.f32 	[%r507+-640], %f114;
	add.s32 	%r263, %r508, 128;
	mul.wide.u32 	%rd140, %r263, 4;
	add.s64 	%rd141, %rd2, %rd140;
	ld.global.f32 	%f115, [%rd141];
	st.shared.f32 	[%r507+-512], %f115;
	add.s32 	%r264, %r508, 160;
	mul.wide.u32 	%rd142, %r264, 4;
	add.s64 	%rd143, %rd2, %rd142;
	ld.global.f32 	%f116, [%rd143];
	st.shared.f32 	[%r507+-384], %f116;
	add.s32 	%r265, %r508, 192;
	mul.wide.u32 	%rd144, %r265, 4;
	add.s64 	%rd145, %rd2, %rd144;
	ld.global.f32 	%f117, [%rd145];
	st.shared.f32 	[%r507+-256], %f117;
	add.s32 	%r266, %r508, 224;
	mul.wide.u32 	%rd146, %r266, 4;
	add.s64 	%rd147, %rd2, %rd146;
	ld.global.f32 	%f118, [%rd147];
	st.shared.f32 	[%r507+-128], %f118;
	add.s32 	%r267, %r508, 256;
	mul.wide.u32 	%rd148, %r267, 4;
	add.s64 	%rd149, %rd2, %rd148;
	ld.global.f32 	%f119, [%rd149];
	st.shared.f32 	[%r507], %f119;
	add.s32 	%r268, %r508, 288;
	mul.wide.u32 	%rd150, %r268, 4;
	add.s64 	%rd151, %rd2, %rd150;
	ld.global.f32 	%f120, [%rd151];
	st.shared.f32 	[%r507+128], %f120;
	add.s32 	%r269, %r508, 320;
	mul.wide.u32 	%rd152, %r269, 4;
	add.s64 	%rd153, %rd2, %rd152;
	ld.global.f32 	%f121, [%rd153];
	st.shared.f32 	[%r507+256], %f121;
	add.s32 	%r270, %r508, 352;
	mul.wide.u32 	%rd154, %r270, 4;
	add.s64 	%rd155, %rd2, %rd154;
	ld.global.f32 	%f122, [%rd155];
	st.shared.f32 	[%r507+384], %f122;
	add.s32 	%r271, %r508, 384;
	mul.wide.u32 	%rd156, %r271, 4;
	add.s64 	%rd157, %rd2, %rd156;
	ld.global.f32 	%f123, [%rd157];
	st.shared.f32 	[%r507+512], %f123;
	add.s32 	%r272, %r508, 416;
	mul.wide.u32 	%rd158, %r272, 4;
	add.s64 	%rd159, %rd2, %rd158;
	ld.global.f32 	%f124, [%rd159];
	st.shared.f32 	[%r507+640], %f124;
	add.s32 	%r273, %r508, 448;
	mul.wide.u32 	%rd160, %r273, 4;
	add.s64 	%rd161, %rd2, %rd160;
	ld.global.f32 	%f125, [%rd161];
	st.shared.f32 	[%r507+768], %f125;
	add.s32 	%r274, %r508, 480;
	mul.wide.u32 	%rd162, %r274, 4;
	add.s64 	%rd163, %rd2, %rd162;
	ld.global.f32 	%f126, [%rd163];
	st.shared.f32 	[%r507+896], %f126;
	add.s32 	%r510, %r510, 512;
	add.s32 	%r509, %r509, 16;
	add.s32 	%r508, %r508, 512;
	add.s32 	%r507, %r507, 2048;
	setp.eq.s32 	%p22, %r509, 0;
	@%p22 bra 	$L__BB0_47;
	bra.uni 	$L__BB0_46;
$L__BB0_47:
	add.s32 	%r505, %r510, -256;
$L__BB0_48:
	setp.eq.s32 	%p23, %r53, 0;
	@%p23 bra 	$L__BB0_58;
	setp.lt.u32 	%p24, %r54, 7;
	@%p24 bra 	$L__BB0_51;
	add.s32 	%r275, %r76, %r505;
	mul.wide.u32 	%rd164, %r275, 4;
	add.s64 	%rd165, %rd2, %rd164;
	ld.global.f32 	%f127, [%rd165];
	add.s32 	%r276, %r43, %r505;
	shl.b32 	%r277, %r276, 2;
	mov.u32 	%r278, _ZZ15flash_attentionPfS_S_S_S_S_iiE2kj;
	add.s32 	%r279, %r278, %r277;
	st.shared.f32 	[%r279], %f127;
	add.s32 	%r280, %r275, 32;
	mul.wide.u32 	%rd166, %r280, 4;
	add.s64 	%rd167, %rd2, %rd166;
	ld.global.f32 	%f128, [%rd167];
	st.shared.f32 	[%r279+128], %f128;
	add.s32 	%r281, %r275, 64;
	mul.wide.u32 	%rd168, %r281, 4;
	add.s64 	%rd169, %rd2, %rd168;
	ld.global.f32 	%f129, [%rd169];
	st.shared.f32 	[%r279+256], %f129;
	add.s32 	%r282, %r275, 96;
	mul.wide.u32 	%rd170, %r282, 4;
	add.s64 	%rd171, %rd2, %rd170;
	ld.global.f32 	%f130, [%rd171];
	st.shared.f32 	[%r279+384], %f130;
	add.s32 	%r283, %r275, 128;
	mul.wide.u32 	%rd172, %r283, 4;
	add.s64 	%rd173, %rd2, %rd172;
	ld.global.f32 	%f131, [%rd173];
	st.shared.f32 	[%r279+512], %f131;
	add.s32 	%r284, %r275, 160;
	mul.wide.u32 	%rd174, %r284, 4;
	add.s64 	%rd175, %rd2, %rd174;
	ld.global.f32 	%f132, [%rd175];
	st.shared.f32 	[%r279+640], %f132;
	add.s32 	%r285, %r275, 192;
	mul.wide.u32 	%rd176, %r285, 4;
	add.s64 	%rd177, %rd2, %rd176;
	ld.global.f32 	%f133, [%rd177];
	st.shared.f32 	[%r279+768], %f133;
	add.s32 	%r286, %r275, 224;
	mul.wide.u32 	%rd178, %r286, 4;
	add.s64 	%rd179, %rd2, %rd178;
	ld.global.f32 	%f134, [%rd179];
	st.shared.f32 	[%r279+896], %f134;
	add.s32 	%r505, %r505, 256;
$L__BB0_51:
	setp.eq.s32 	%p25, %r55, 0;
	@%p25 bra 	$L__BB0_58;
	setp.lt.u32 	%p26, %r56, 3;
	@%p26 bra 	$L__BB0_54;
	add.s32 	%r287, %r76, %r505;
	mul.wide.u32 	%rd180, %r287, 4;
	add.s64 	%rd181, %rd2, %rd180;
	ld.global.f32 	%f135, [%rd181];
	add.s32 	%r288, %r43, %r505;
	shl.b32 	%r289, %r288, 2;
	mov.u32 	%r290, _ZZ15flash_attentionPfS_S_S_S_S_iiE2kj;
	add.s32 	%r291, %r290, %r289;
	st.shared.f32 	[%r291], %f135;
	add.s32 	%r292, %r287, 32;
	mul.wide.u32 	%rd182, %r292, 4;
	add.s64 	%rd183, %rd2, %rd182;
	ld.global.f32 	%f136, [%rd183];
	st.shared.f32 	[%r291+128], %f136;
	add.s32 	%r293, %r287, 64;
	mul.wide.u32 	%rd184, %r293, 4;
	add.s64 	%rd185, %rd2, %rd184;
	ld.global.f32 	%f137, [%rd185];
	st.shared.f32 	[%r291+256], %f137;
	add.s32 	%r294, %r287, 96;
	mul.wide.u32 	%rd186, %r294, 4;
	add.s64 	%rd187, %rd2, %rd186;
	ld.global.f32 	%f138, [%rd187];
	st.shared.f32 	[%r291+384], %f138;
	add.s32 	%r505, %r505, 128;
$L__BB0_54:
	setp.eq.s32 	%p27, %r60, 0;
	@%p27 bra 	$L__BB0_58;
	setp.eq.s32 	%p28, %r60, 1;
	add.s32 	%r84, %r76, %r505;
	mul.wide.u32 	%rd188, %r84, 4;
	add.s64 	%rd189, %rd2, %rd188;
	ld.global.f32 	%f139, [%rd189];
	add.s32 	%r295, %r43, %r505;
	shl.b32 	%r296, %r295, 2;
	mov.u32 	%r297, _ZZ15flash_attentionPfS_S_S_S_S_iiE2kj;
	add.s32 	%r85, %r297, %r296;
	st.shared.f32 	[%r85], %f139;
	@%p28 bra 	$L__BB0_58;
	setp.eq.s32 	%p29, %r60, 2;
	add.s32 	%r298, %r84, 32;
	mul.wide.u32 	%rd190, %r298, 4;
	add.s64 	%rd191, %rd2, %rd190;
	ld.global.f32 	%f140, [%rd191];
	st.shared.f32 	[%r85+128], %f140;
	@%p29 bra 	$L__BB0_58;
	add.s32 	%r299, %r84, 64;
	mul.wide.u32 	%rd192, %r299, 4;
	add.s64 	%rd193, %rd2, %rd192;
	ld.global.f32 	%f141, [%rd193];
	st.shared.f32 	[%r85+256], %f141;
$L__BB0_58:
	setp.lt.u32 	%p30, %r52, 480;
	mov.b32 	%r513, 0;
	@%p30 bra 	$L__BB0_61;
	mov.b32 	%r513, 0;
	mov.u32 	%r512, %r513;
$L__BB0_60:
	.pragma "nounroll";
	add.s32 	%r302, %r76, %r513;
	mul.wide.u32 	%rd194, %r302, 4;
	add.s64 	%rd195, %rd3, %rd194;
	ld.global.f32 	%f142, [%rd195];
	add.s32 	%r303, %r43, %r513;
	shl.b32 	%r304, %r303, 2;
	mov.u32 	%r305, _ZZ15flash_attentionPfS_S_S_S_S_iiE2vj;
	add.s32 	%r306, %r305, %r304;
	st.shared.f32 	[%r306], %f142;
	add.s32 	%r307, %r302, 32;
	mul.wide.u32 	%rd196, %r307, 4;
	add.s64 	%rd197, %rd3, %rd196;
	ld.global.f32 	%f143, [%rd197];
	st.shared.f32 	[%r306+128], %f143;
	add.s32 	%r308, %r302, 64;
	mul.wide.u32 	%rd198, %r308, 4;
	add.s64 	%rd199, %rd3, %rd198;
	ld.global.f32 	%f144, [%rd199];
	st.shared.f32 	[%r306+256], %f144;
	add.s32 	%r309, %r302, 96;
	mul.wide.u32 	%rd200, %r309, 4;
	add.s64 	%rd201, %rd3, %rd200;
	ld.global.f32 	%f145, [%rd201];
	st.shared.f32 	[%r306+384], %f145;
	add.s32 	%r310, %r302, 128;
	mul.wide.u32 	%rd202, %r310, 4;
	add.s64 	%rd203, %rd3, %rd202;
	ld.global.f32 	%f146, [%rd203];
	st.shared.f32 	[%r306+512], %f146;
	add.s32 	%r311, %r302, 160;
	mul.wide.u32 	%rd204, %r311, 4;
	add.s64 	%rd205, %rd3, %rd204;
	ld.global.f32 	%f147, [%rd205];
	st.shared.f32 	[%r306+640], %f147;
	add.s32 	%r312, %r302, 192;
	mul.wide.u32 	%rd206, %r312, 4;
	add.s64 	%rd207, %rd3, %rd206;
	ld.global.f32 	%f148, [%rd207];
	st.shared.f32 	[%r306+768], %f148;
	add.s32 	%r313, %r302, 224;
	mul.wide.u32 	%rd208, %r313, 4;
	add.s64 	%rd209, %rd3, %rd208;
	ld.global.f32 	%f149, [%rd209];
	st.shared.f32 	[%r306+896], %f149;
	add.s32 	%r314, %r302, 256;
	mul.wide.u32 	%rd210, %r314, 4;
	add.s64 	%rd211, %rd3, %rd210;
	ld.global.f32 	%f150, [%rd211];
	st.shared.f32 	[%r306+1024], %f150;
	add.s32 	%r315, %r302, 288;
	mul.wide.u32 	%rd212, %r315, 4;
	add.s64 	%rd213, %rd3, %rd212;
	ld.global.f32 	%f151, [%rd213];
	st.shared.f32 	[%r306+1152], %f151;
	add.s32 	%r316, %r302, 320;
	mul.wide.u32 	%rd214, %r316, 4;
	add.s64 	%rd215, %rd3, %rd214;
	ld.global.f32 	%f152, [%rd215];
	st.shared.f32 	[%r306+1280], %f152;
	add.s32 	%r317, %r302, 352;
	mul.wide.u32 	%rd216, %r317, 4;
	add.s64 	%rd217, %rd3, %rd216;
	ld.global.f32 	%f153, [%rd217];
	st.shared.f32 	[%r306+1408], %f153;
	add.s32 	%r318, %r302, 384;
	mul.wide.u32 	%rd218, %r318, 4;
	add.s64 	%rd219, %rd3, %rd218;
	ld.global.f32 	%f154, [%rd219];
	st.shared.f32 	[%r306+1536], %f154;
	add.s32 	%r319, %r302, 416;
	mul.wide.u32 	%rd220, %r319, 4;
	add.s64 	%rd221, %rd3, %rd220;
	ld.global.f32 	%f155, [%rd221];
	st.shared.f32 	[%r306+1664], %f155;
	add.s32 	%r320, %r302, 448;
	mul.wide.u32 	%rd222, %r320, 4;
	add.s64 	%rd223, %rd3, %rd222;
	ld.global.f32 	%f156, [%rd223];
	st.shared.f32 	[%r306+1792], %f156;
	add.s32 	%r321, %r302, 480;
	mul.wide.u32 	%rd224, %r321, 4;
	add.s64 	%rd225, %rd3, %rd224;
	ld.global.f32 	%f157, [%rd225];
	st.shared.f32 	[%r306+1920], %f157;
	add.s32 	%r513, %r513, 512;
	add.s32 	%r512, %r512, 16;
	setp.ne.s32 	%p31, %r512, %r59;
	@%p31 bra 	$L__BB0_60;
$L__BB0_61:
	setp.eq.s32 	%p32, %r53, 0;
	@%p32 bra 	$L__BB0_71;
	setp.lt.u32 	%p33, %r54, 7;
	@%p33 bra 	$L__BB0_64;
	add.s32 	%r322, %r76, %r513;
	mul.wide.u32 	%rd226, %r322, 4;
	add.s64 	%rd227, %rd3, %rd226;
	ld.global.f32 	%f158, [%rd227];
	add.s32 	%r323, %r43, %r513;
	shl.b32 	%r324, %r323, 2;
	mov.u32 	%r325, _ZZ15flash_attentionPfS_S_S_S_S_iiE2vj;
	add.s32 	%r326, %r325, %r324;
	st.shared.f32 	[%r326], %f158;
	add.s32 	%r327, %r322, 32;
	mul.wide.u32 	%rd228, %r327, 4;
	add.s64 	%rd229, %rd3, %rd228;
	ld.global.f32 	%f159, [%rd229];
	st.shared.f32 	[%r326+128], %f159;
	add.s32 	%r328, %r322, 64;
	mul.wide.u32 	%rd230, %r328, 4;
	add.s64 	%rd231, %rd3, %rd230;
	ld.global.f32 	%f160, [%rd231];
	st.shared.f32 	[%r326+256], %f160;
	add.s32 	%r329, %r322, 96;
	mul.wide.u32 	%rd232, %r329, 4;
	add.s64 	%rd233, %rd3, %rd232;
	ld.global.f32 	%f161, [%rd233];
	st.shared.f32 	[%r326+384], %f161;
	add.s32 	%r330, %r322, 128;
	mul.wide.u32 	%rd234, %r330, 4;
	add.s64 	%rd235, %rd3, %rd234;
	ld.global.f32 	%f162, [%rd235];
	st.shared.f32 	[%r326+512], %f162;
	add.s32 	%r331, %r322, 160;
	mul.wide.u32 	%rd236, %r331, 4;
	add.s64 	%rd237, %rd3, %rd236;
	ld.global.f32 	%f163, [%rd237];
	st.shared.f32 	[%r326+640], %f163;
	add.s32 	%r332, %r322, 192;
	mul.wide.u32 	%rd238, %r332, 4;
	add.s64 	%rd239, %rd3, %rd238;
	ld.global.f32 	%f164, [%rd239];
	st.shared.f32 	[%r326+768], %f164;
	add.s32 	%r333, %r322, 224;
	mul.wide.u32 	%rd240, %r333, 4;
	add.s64 	%rd241, %rd3, %rd240;
	ld.global.f32 	%f165, [%rd241];
	st.shared.f32 	[%r326+896], %f165;
	add.s32 	%r513, %r513, 256;
$L__BB0_64:
	setp.eq.s32 	%p34, %r55, 0;
	@%p34 bra 	$L__BB0_71;
	setp.lt.u32 	%p35, %r56, 3;
	@%p35 bra 	$L__BB0_67;
	add.s32 	%r334, %r76, %r513;
	mul.wide.u32 	%rd242, %r334, 4;
	add.s64 	%rd243, %rd3, %rd242;
	ld.global.f32 	%f166, [%rd243];
	add.s32 	%r335, %r43, %r513;
	shl.b32 	%r336, %r335, 2;
	mov.u32 	%r337, _ZZ15flash_attentionPfS_S_S_S_S_iiE2vj;
	add.s32 	%r338, %r337, %r336;
	st.shared.f32 	[%r338], %f166;
	add.s32 	%r339, %r334, 32;
	mul.wide.u32 	%rd244, %r339, 4;
	add.s64 	%rd245, %rd3, %rd244;
	ld.global.f32 	%f167, [%rd245];
	st.shared.f32 	[%r338+128], %f167;
	add.s32 	%r340, %r334, 64;
	mul.wide.u32 	%rd246, %r340, 4;
	add.s64 	%rd247, %rd3, %rd246;
	ld.global.f32 	%f168, [%rd247];
	st.shared.f32 	[%r338+256], %f168;
	add.s32 	%r341, %r334, 96;
	mul.wide.u32 	%rd248, %r341, 4;
	add.s64 	%rd249, %rd3, %rd248;
	ld.global.f32 	%f169, [%rd249];
	st.shared.f32 	[%r338+384], %f169;
	add.s32 	%r513, %r513, 128;
$L__BB0_67:
	setp.eq.s32 	%p36, %r60, 0;
	@%p36 bra 	$L__BB0_71;
	setp.eq.s32 	%p37, %r60, 1;
	add.s32 	%r103, %r76, %r513;
	mul.wide.u32 	%rd250, %r103, 4;
	add.s64 	%rd251, %rd3, %rd250;
	ld.global.f32 	%f170, [%rd251];
	add.s32 	%r342, %r43, %r513;
	shl.b32 	%r343, %r342, 2;
	mov.u32 	%r344, _ZZ15flash_attentionPfS_S_S_S_S_iiE2vj;
	add.s32 	%r104, %r344, %r343;
	st.shared.f32 	[%r104], %f170;
	@%p37 bra 	$L__BB0_71;
	setp.eq.s32 	%p38, %r60, 2;
	add.s32 	%r345, %r103, 32;
	mul.wide.u32 	%rd252, %r345, 4;
	add.s64 	%rd253, %rd3, %rd252;
	ld.global.f32 	%f171, [%rd253];
	st.shared.f32 	[%r104+128], %f171;
	@%p38 bra 	$L__BB0_71;
	add.s32 	%r346, %r103, 64;
	mul.wide.u32 	%rd254, %r346, 4;
	add.s64 	%rd255, %rd3, %rd254;
	ld.global.f32 	%f172, [%rd255];
	st.shared.f32 	[%r104+256], %f172;
$L__BB0_71:
	setp.lt.s32 	%p39, %r129, 1;
	bar.sync 	0;
	mov.f32 	%f513, 0f00000000;
	@%p39 bra 	$L__BB0_83;
	setp.lt.u32 	%p40, %r52, 7;
	mov.b32 	%r518, 0;
	mov.f32 	%f513, 0f00000000;
	@%p40 bra 	$L__BB0_75;
	mov.b32 	%r516, 0;
	mov.f32 	%f513, 0f00000000;
$L__BB0_74:
	.pragma "nounroll";
	add.s32 	%r349, %r516, %r41;
	shl.b32 	%r350, %r349, 2;
	mov.u32 	%r351, _ZZ15flash_attentionPfS_S_S_S_S_iiE2qi;
	add.s32 	%r352, %r351, %r350;
	ld.shared.f32 	%f177, [%r352];
	add.s32 	%r353, %r516, %r45;
	shl.b32 	%r354, %r353, 2;
	mov.u32 	%r355, _ZZ15flash_attentionPfS_S_S_S_S_iiE2kj;
	add.s32 	%r356, %r355, %r354;
	ld.shared.f32 	%f178, [%r356];
	fma.rn.f32 	%f179, %f177, %f178, %f513;
	ld.shared.f32 	%f180, [%r352+4];
	ld.shared.f32 	%f181, [%r356+4];
	fma.rn.f32 	%f182, %f180, %f181, %f179;
	ld.shared.f32 	%f183, [%r352+8];
	ld.shared.f32 	%f184, [%r356+8];
	fma.rn.f32 	%f185, %f183, %f184, %f182;
	ld.shared.f32 	%f186, [%r352+12];
	ld.shared.f32 	%f187, [%r356+12];
	fma.rn.f32 	%f188, %f186, %f187, %f185;
	ld.shared.f32 	%f189, [%r352+16];
	ld.shared.f32 	%f190, [%r356+16];
	fma.rn.f32 	%f191, %f189, %f190, %f188;
	ld.shared.f32 	%f192, [%r352+20];
	ld.shared.f32 	%f193, [%r356+20];
	fma.rn.f32 	%f194, %f192, %f193, %f191;
	ld.shared.f32 	%f195, [%r352+24];
	ld.shared.f32 	%f196, [%r356+24];
	fma.rn.f32 	%f197, %f195, %f196, %f194;
	ld.shared.f32 	%f198, [%r352+28];
	ld.shared.f32 	%f199, [%r356+28];
	fma.rn.f32 	%f513, %f198, %f199, %f197;
	add.s32 	%r516, %r516, 8;
	setp.ne.s32 	%p41, %r516, %r61;
	mov.u32 	%r518, %r61;
	@%p41 bra 	$L__BB0_74;
$L__BB0_75:
	setp.eq.s32 	%p42, %r57, 0;
	@%p42 bra 	$L__BB0_83;
	add.s32 	%r357, %r57, -1;
	setp.lt.u32 	%p43, %r357, 3;
	@%p43 bra 	$L__BB0_78;
	add.s32 	%r358, %r518, %r41;
	shl.b32 	%r359, %r358, 2;
	mov.u32 	%r360, _ZZ15flash_attentionPfS_S_S_S_S_iiE2qi;
	add.s32 	%r361, %r360, %r359;
	ld.shared.f32 	%f201, [%r361];
	add.s32 	%r362, %r518, %r45;
	shl.b32 	%r363, %r362, 2;
	mov.u32 	%r364, _ZZ15flash_attentionPfS_S_S_S_S_iiE2kj;
	add.s32 	%r365, %r364, %r363;
	ld.shared.f32 	%f202, [%r365];
	fma.rn.f32 	%f203, %f201, %f202, %f513;
	ld.shared.f32 	%f204, [%r361+4];
	ld.shared.f32 	%f205, [%r365+4];
	fma.rn.f32 	%f206, %f204, %f205, %f203;
	ld.shared.f32 	%f207, [%r361+8];
	ld.shared.f32 	%f208, [%r365+8];
	fma.rn.f32 	%f209, %f207, %f208, %f206;
	ld.shared.f32 	%f210, [%r361+12];
	ld.shared.f32 	%f211, [%r365+12];
	fma.rn.f32 	%f513, %f210, %f211, %f209;
	add.s32 	%r518, %r518, 4;
$L__BB0_78:
	setp.eq.s32 	%p44, %r58, 0;
	@%p44 bra 	$L__BB0_83;
	setp.eq.s32 	%p45, %r58, 1;
	@%p45 bra 	$L__BB0_81;
	add.s32 	%r366, %r518, %r41;
	shl.b32 	%r367, %r366, 2;
	mov.u32 	%r368, _ZZ15flash_attentionPfS_S_S_S_S_iiE2qi;
	add.s32 	%r369, %r368, %r367;
	ld.shared.f32 	%f213, [%r369];
	add.s32 	%r370, %r518, %r45;
	shl.b32 	%r371, %r370, 2;
	mov.u32 	%r372, _ZZ15flash_attentionPfS_S_S_S_S_iiE2kj;
	add.s32 	%r373, %r372, %r371;
	ld.shared.f32 	%f214, [%r373];
	fma.rn.f32 	%f215, %f213, %f214, %f513;
	ld.shared.f32 	%f216, [%r369+4];
	ld.shared.f32 	%f217, [%r373+4];
	fma.rn.f32 	%f513, %f216, %f217, %f215;
	add.s32 	%r518, %r518, 2;
$L__BB0_81:
	setp.eq.s32 	%p46, %r62, 0;
	@%p46 bra 	$L__BB0_83;
	add.s32 	%r374, %r518, %r41;
	shl.b32 	%r375, %r374, 2;
	mov.u32 	%r376, _ZZ15flash_attentionPfS_S_S_S_S_iiE2qi;
	add.s32 	%r377, %r376, %r375;
	ld.shared.f32 	%f218, [%r377];
	add.s32 	%r378, %r518, %r45;
	shl.b32 	%r379, %r378, 2;
	mov.u32 	%r380, _ZZ15flash_attentionPfS_S_S_S_S_iiE2kj;
	add.s32 	%r381, %r380, %r379;
	ld.shared.f32 	%f219, [%r381];
	fma.rn.f32 	%f513, %f218, %f219, %f513;
$L__BB0_83:
	setp.ne.s32 	%p47, %r42, 0;
	mul.f32 	%f220, %f1, %f513;
	st.shared.f32 	[%r44], %f220;
	bar.sync 	0;
	@%p47 bra 	$L__BB0_85;
	shl.b32 	%r382, %r40, 7;
	mov.u32 	%r383, _ZZ15flash_attentionPfS_S_S_S_S_iiE3sij;
	add.s32 	%r384, %r383, %r382;
	ld.shared.f32 	%f221, [%r384];
	ld.shared.f32 	%f222, [%r384+4];
	max.f32 	%f223, %f221, %f222;
	ld.shared.f32 	%f224, [%r384+8];
	max.f32 	%f225, %f223, %f224;
	ld.shared.f32 	%f226, [%r384+12];
	max.f32 	%f227, %f225, %f226;
	ld.shared.f32 	%f228, [%r384+16];
	max.f32 	%f229, %f227, %f228;
	ld.shared.f32 	%f230, [%r384+20];
	max.f32 	%f231, %f229, %f230;
	ld.shared.f32 	%f232, [%r384+24];
	max.f32 	%f233, %f231, %f232;
	ld.shared.f32 	%f234, [%r384+28];
	max.f32 	%f235, %f233, %f234;
	ld.shared.f32 	%f236, [%r384+32];
	max.f32 	%f237, %f235, %f236;
	ld.shared.f32 	%f238, [%r384+36];
	max.f32 	%f239, %f237, %f238;
	ld.shared.f32 	%f240, [%r384+40];
	max.f32 	%f241, %f239, %f240;
	ld.shared.f32 	%f242, [%r384+44];
	max.f32 	%f243, %f241, %f242;
	ld.shared.f32 	%f244, [%r384+48];
	max.f32 	%f245, %f243, %f244;
	ld.shared.f32 	%f246, [%r384+52];
	max.f32 	%f247, %f245, %f246;
	ld.shared.f32 	%f248, [%r384+56];
	max.f32 	%f249, %f247, %f248;
	ld.shared.f32 	%f250, [%r384+60];
	max.f32 	%f251, %f249, %f250;
	ld.shared.f32 	%f252, [%r384+64];
	max.f32 	%f253, %f251, %f252;
	ld.shared.f32 	%f254, [%r384+68];
	max.f32 	%f255, %f253, %f254;
	ld.shared.f32 	%f256, [%r384+72];
	max.f32 	%f257, %f255, %f256;
	ld.shared.f32 	%f258, [%r384+76];
	max.f32 	%f259, %f257, %f258;
	ld.shared.f32 	%f260, [%r384+80];
	max.f32 	%f261, %f259, %f260;
	ld.shared.f32 	%f262, [%r384+84];
	max.f32 	%f263, %f261, %f262;
	ld.shared.f32 	%f264, [%r384+88];
	max.f32 	%f265, %f263, %f264;
	ld.shared.f32 	%f266, [%r384+92];
	max.f32 	%f267, %f265, %f266;
	ld.shared.f32 	%f268, [%r384+96];
	max.f32 	%f269, %f267, %f268;
	ld.shared.f32 	%f270, [%r384+100];
	max.f32 	%f271, %f269, %f270;
	ld.shared.f32 	%f272, [%r384+104];
	max.f32 	%f273, %f271, %f272;
	ld.shared.f32 	%f274, [%r384+108];
	max.f32 	%f275, %f273, %f274;
	ld.shared.f32 	%f276, [%r384+112];
	max.f32 	%f277, %f275, %f276;
	ld.shared.f32 	%f278, [%r384+116];
	max.f32 	%f279, %f277, %f278;
	ld.shared.f32 	%f280, [%r384+120];
	max.f32 	%f281, %f279, %f280;
	ld.shared.f32 	%f282, [%r384+124];
	max.f32 	%f283, %f281, %f282;
	st.shared.f32 	[%r46], %f283;
$L__BB0_85:
	setp.ne.s32 	%p48, %r42, 0;
	bar.sync 	0;
	ld.shared.f32 	%f284, [%r44];
	ld.shared.f32 	%f285, [%r46];
	sub.f32 	%f286, %f284, %f285;
	fma.rn.f32 	%f287, %f286, 0f3BBB989D, 0f3F000000;
	cvt.sat.f32.f32 	%f288, %f287;
	mov.f32 	%f289, 0f4B400001;
	mov.f32 	%f290, 0f437C0000;
	fma.rm.f32 	%f291, %f288, %f290, %f289;
	add.f32 	%f292, %f291, 0fCB40007F;
	neg.f32 	%f293, %f292;
	fma.rn.f32 	%f294, %f286, 0f3FB8AA3B, %f293;
	fma.rn.f32 	%f295, %f286, 0f32A57060, %f294;
	mov.b32 	%r385, %f291;
	shl.b32 	%r386, %r385, 23;
	mov.b32 	%f296, %r386;
	ex2.approx.ftz.f32 	%f297, %f295;
	mul.f32 	%f298, %f297, %f296;
	st.shared.f32 	[%r47], %f298;
	bar.sync 	0;
	@%p48 bra 	$L__BB0_87;
	ld.shared.f32 	%f299, [%r63];
	add.f32 	%f300, %f299, 0f00000000;
	ld.shared.f32 	%f301, [%r63+4];
	add.f32 	%f302, %f301, %f300;
	ld.shared.f32 	%f303, [%r63+8];
	add.f32 	%f304, %f303, %f302;
	ld.shared.f32 	%f305, [%r63+12];
	add.f32 	%f306, %f305, %f304;
	ld.shared.f32 	%f307, [%r63+16];
	add.f32 	%f308, %f307, %f306;
	ld.shared.f32 	%f309, [%r63+20];
	add.f32 	%f310, %f309, %f308;
	ld.shared.f32 	%f311, [%r63+24];
	add.f32 	%f312, %f311, %f310;
	ld.shared.f32 	%f313, [%r63+28];
	add.f32 	%f314, %f313, %f312;
	ld.shared.f32 	%f315, [%r63+32];
	add.f32 	%f316, %f315, %f314;
	ld.shared.f32 	%f317, [%r63+36];
	add.f32 	%f318, %f317, %f316;
	ld.shared.f32 	%f319, [%r63+40];
	add.f32 	%f320, %f319, %f318;
	ld.shared.f32 	%f321, [%r63+44];
	add.f32 	%f322, %f321, %f320;
	ld.shared.f32 	%f323, [%r63+48];
	add.f32 	%f324, %f323, %f322;
	ld.shared.f32 	%f325, [%r63+52];
	add.f32 	%f326, %f325, %f324;
	ld.shared.f32 	%f327, [%r63+56];
	add.f32 	%f328, %f327, %f326;
	ld.shared.f32 	%f329, [%r63+60];
	add.f32 	%f330, %f329, %f328;
	ld.shared.f32 	%f331, [%r63+64];
	add.f32 	%f332, %f331, %f330;
	ld.shared.f32 	%f333, [%r63+68];
	add.f32 	%f334, %f333, %f332;
	ld.shared.f32 	%f335, [%r63+72];
	add.f32 	%f336, %f335, %f334;
	ld.shared.f32 	%f337, [%r63+76];
	add.f32 	%f338, %f337, %f336;
	ld.shared.f32 	%f339, [%r63+80];
	add.f32 	%f340, %f339, %f338;
	ld.shared.f32 	%f341, [%r63+84];
	add.f32 	%f342, %f341, %f340;
	ld.shared.f32 	%f343, [%r63+88];
	add.f32 	%f344, %f343, %f342;
	ld.shared.f32 	%f345, [%r63+92];
	add.f32 	%f346, %f345, %f344;
	ld.shared.f32 	%f347, [%r63+96];
	add.f32 	%f348, %f347, %f346;
	ld.shared.f32 	%f349, [%r63+100];
	add.f32 	%f350, %f349, %f348;
	ld.shared.f32 	%f351, [%r63+104];
	add.f32 	%f352, %f351, %f350;
	ld.shared.f32 	%f353, [%r63+108];
	add.f32 	%f354, %f353, %f352;
	ld.shared.f32 	%f355, [%r63+112];
	add.f32 	%f356, %f355, %f354;
	ld.shared.f32 	%f357, [%r63+116];
	add.f32 	%f358, %f357, %f356;
	ld.shared.f32 	%f359, [%r63+120];
	add.f32 	%f360, %f359, %f358;
	ld.shared.f32 	%f361, [%r63+124];
	add.f32 	%f362, %f361, %f360;
	shl.b32 	%r387, %r40, 2;
	mov.u32 	%r388, _ZZ15flash_attentionPfS_S_S_S_S_iiE3lij;
	add.s32 	%r389, %r388, %r387;
	st.shared.f32 	[%r389], %f362;
$L__BB0_87:
	setp.ne.s32 	%p49, %r40, 0;
	bar.sync 	0;
	@%p49 bra 	$L__BB0_89;
	ld.shared.f32 	%f363, [%r48];
	shl.b32 	%r390, %r42, 2;
	mov.u32 	%r391, _ZZ15flash_attentionPfS_S_S_S_S_iiE3mij;
	add.s32 	%r392, %r391, %r390;
	ld.shared.f32 	%f364, [%r392];
	max.f32 	%f365, %f363, %f364;
	st.shared.f32 	[%r49], %f365;
	sub.f32 	%f366, %f363, %f365;
	fma.rn.f32 	%f367, %f366, 0f3BBB989D, 0f3F000000;
	cvt.sat.f32.f32 	%f368, %f367;
	mov.f32 	%f369, 0f4B400001;
	mov.f32 	%f370, 0f437C0000;
	fma.rm.f32 	%f371, %f368, %f370, %f369;
	add.f32 	%f372, %f371, 0fCB40007F;
	neg.f32 	%f373, %f372;
	fma.rn.f32 	%f374, %f366, 0f3FB8AA3B, %f373;
	fma.rn.f32 	%f375, %f366, 0f32A57060, %f374;
	mov.b32 	%r393, %f371;
	shl.b32 	%r394, %r393, 23;
	mov.b32 	%f376, %r394;
	ex2.approx.ftz.f32 	%f377, %f375;
	mul.f32 	%f378, %f377, %f376;
	ld.shared.f32 	%f379, [%r50];
	sub.f32 	%f380, %f364, %f365;
	fma.rn.f32 	%f381, %f380, 0f3BBB989D, 0f3F000000;
	cvt.sat.f32.f32 	%f382, %f381;
	fma.rm.f32 	%f383, %f382, %f370, %f369;
	add.f32 	%f384, %f383, 0fCB40007F;
	neg.f32 	%f385, %f384;
	fma.rn.f32 	%f386, %f380, 0f3FB8AA3B, %f385;
	fma.rn.f32 	%f387, %f380, 0f32A57060, %f386;
	mov.b32 	%r395, %f383;
	shl.b32 	%r396, %r395, 23;
	mov.b32 	%f388, %r396;
	ex2.approx.ftz.f32 	%f389, %f387;
	mul.f32 	%f390, %f389, %f388;
	mov.u32 	%r397, _ZZ15flash_attentionPfS_S_S_S_S_iiE3lij;
	add.s32 	%r398, %r397, %r390;
	ld.shared.f32 	%f391, [%r398];
	mul.f32 	%f392, %f391, %f390;
	fma.rn.f32 	%f393, %f379, %f378, %f392;
	st.shared.f32 	[%r51], %f393;
$L__BB0_89:
	setp.lt.s32 	%p50, %r129, 1;
	bar.sync 	0;
	@%p50 bra 	$L__BB0_92;
	shl.b32 	%r400, %r40, 2;
	mov.u32 	%r401, _ZZ15flash_attentionPfS_S_S_S_S_iiE2li;
	add.s32 	%r402, %r401, %r400;
	ld.shared.f32 	%f394, [%r402];
	mov.u32 	%r403, _ZZ15flash_attentionPfS_S_S_S_S_iiE2mi;
	add.s32 	%r404, %r403, %r400;
	ld.shared.f32 	%f395, [%r404];
	mov.u32 	%r405, _ZZ15flash_attentionPfS_S_S_S_S_iiE6mi_new;
	add.s32 	%r406, %r405, %r400;
	ld.shared.f32 	%f396, [%r406];
	sub.f32 	%f397, %f395, %f396;
	fma.rn.f32 	%f398, %f397, 0f3BBB989D, 0f3F000000;
	cvt.sat.f32.f32 	%f399, %f398;
	mov.f32 	%f400, 0f4B400001;
	mov.f32 	%f401, 0f437C0000;
	fma.rm.f32 	%f402, %f399, %f401, %f400;
	add.f32 	%f403, %f402, 0fCB40007F;
	neg.f32 	%f404, %f403;
	fma.rn.f32 	%f405, %f397, 0f3FB8AA3B, %f404;
	fma.rn.f32 	%f406, %f397, 0f32A57060, %f405;
	mov.b32 	%r407, %f402;
	shl.b32 	%r408, %r407, 23;
	mov.b32 	%f407, %r408;
	ex2.approx.ftz.f32 	%f408, %f406;
	mul.f32 	%f409, %f408, %f407;
	mul.f32 	%f14, %f394, %f409;
	ld.shared.f32 	%f410, [%r46];
	sub.f32 	%f411, %f410, %f396;
	fma.rn.f32 	%f412, %f411, 0f3BBB989D, 0f3F000000;
	cvt.sat.f32.f32 	%f413, %f412;
	fma.rm.f32 	%f414, %f413, %f401, %f400;
	add.f32 	%f415, %f414, 0fCB40007F;
	neg.f32 	%f416, %f415;
	fma.rn.f32 	%f417, %f411, 0f3FB8AA3B, %f416;
	fma.rn.f32 	%f418, %f411, 0f32A57060, %f417;
	mov.b32 	%r409, %f414;
	shl.b32 	%r410, %r409, 23;
	mov.b32 	%f419, %r410;
	ex2.approx.ftz.f32 	%f420, %f418;
	mul.f32 	%f15, %f420, %f419;
	mov.u32 	%r411, _ZZ15flash_attentionPfS_S_S_S_S_iiE6li_new;
	add.s32 	%r412, %r411, %r400;
	ld.shared.f32 	%f16, [%r412];
	ld.shared.f32 	%f17, [%r63];
	ld.shared.f32 	%f18, [%r63+4];
	ld.shared.f32 	%f19, [%r63+8];
	ld.shared.f32 	%f20, [%r63+12];
	ld.shared.f32 	%f21, [%r63+16];
	ld.shared.f32 	%f22, [%r63+20];
	ld.shared.f32 	%f23, [%r63+24];
	ld.shared.f32 	%f24, [%r63+28];
	ld.shared.f32 	%f25, [%r63+32];
	ld.shared.f32 	%f26, [%r63+36];
	ld.shared.f32 	%f27, [%r63+40];
	ld.shared.f32 	%f28, [%r63+44];
	ld.shared.f32 	%f29, [%r63+48];
	ld.shared.f32 	%f30, [%r63+52];
	ld.shared.f32 	%f31, [%r63+56];
	ld.shared.f32 	%f32, [%r63+60];
	ld.shared.f32 	%f33, [%r63+64];
	ld.shared.f32 	%f34, [%r63+68];
	ld.shared.f32 	%f35, [%r63+72];
	ld.shared.f32 	%f36, [%r63+76];
	ld.shared.f32 	%f37, [%r63+80];
	ld.shared.f32 	%f38, [%r63+84];
	ld.shared.f32 	%f39, [%r63+88];
	ld.shared.f32 	%f40, [%r63+92];
	ld.shared.f32 	%f41, [%r63+96];
	ld.shared.f32 	%f42, [%r63+100];
	ld.shared.f32 	%f43, [%r63+104];
	ld.shared.f32 	%f44, [%r63+108];
	ld.shared.f32 	%f45, [%r63+112];
	ld.shared.f32 	%f46, [%r63+116];
	ld.shared.f32 	%f47, [%r63+120];
	ld.shared.f32 	%f48, [%r63+124];
	mov.b32 	%r520, 0;
$L__BB0_91:
	add.s32 	%r413, %r520, %r42;
	shl.b32 	%r414, %r413, 2;
	mov.u32 	%r415, _ZZ15flash_attentionPfS_S_S_S_S_iiE2vj;
	add.s32 	%r416, %r415, %r414;
	ld.shared.f32 	%f421, [%r416];
	fma.rn.f32 	%f422, %f17, %f421, 0f00000000;
	shl.b32 	%r417, %r129, 2;
	add.s32 	%r418, %r416, %r417;
	ld.shared.f32 	%f423, [%r418];
	fma.rn.f32 	%f424, %f18, %f423, %f422;
	add.s32 	%r419, %r418, %r417;
	ld.shared.f32 	%f425, [%r419];
	fma.rn.f32 	%f426, %f19, %f425, %f424;
	add.s32 	%r420, %r419, %r417;
	ld.shared.f32 	%f427, [%r420];
	fma.rn.f32 	%f428, %f20, %f427, %f426;
	add.s32 	%r421, %r420, %r417;
	ld.shared.f32 	%f429, [%r421];
	fma.rn.f32 	%f430, %f21, %f429, %f428;
	add.s32 	%r422, %r421, %r417;
	ld.shared.f32 	%f431, [%r422];
	fma.rn.f32 	%f432, %f22, %f431, %f430;
	add.s32 	%r423, %r422, %r417;
	ld.shared.f32 	%f433, [%r423];
	fma.rn.f32 	%f434, %f23, %f433, %f432;
	add.s32 	%r424, %r423, %r417;
	ld.shared.f32 	%f435, [%r424];
	fma.rn.f32 	%f436, %f24, %f435, %f434;
	add.s32 	%r425, %r424, %r417;
	ld.shared.f32 	%f437, [%r425];
	fma.rn.f32 	%f438, %f25, %f437, %f436;
	add.s32 	%r426, %r425, %r417;
	ld.shared.f32 	%f439, [%r426];
	fma.rn.f32 	%f440, %f26, %f439, %f438;
	add.s32 	%r427, %r426, %r417;
	ld.shared.f32 	%f441, [%r427];
	fma.rn.f32 	%f442, %f27, %f441, %f440;
	add.s32 	%r428, %r427, %r417;
	ld.shared.f32 	%f443, [%r428];
	fma.rn.f32 	%f444, %f28, %f443, %f442;
	add.s32 	%r429, %r428, %r417;
	ld.shared.f32 	%f445, [%r429];
	fma.rn.f32 	%f446, %f29, %f445, %f444;
	add.s32 	%r430, %r429, %r417;
	ld.shared.f32 	%f447, [%r430];
	fma.rn.f32 	%f448, %f30, %f447, %f446;
	add.s32 	%r431, %r430, %r417;
	ld.shared.f32 	%f449, [%r431];
	fma.rn.f32 	%f450, %f31, %f449, %f448;
	add.s32 	%r432, %r431, %r417;
	ld.shared.f32 	%f451, [%r432];
	fma.rn.f32 	%f452, %f32, %f451, %f450;
	add.s32 	%r433, %r432, %r417;
	ld.shared.f32 	%f453, [%r433];
	fma.rn.f32 	%f454, %f33, %f453, %f452;
	add.s32 	%r434, %r433, %r417;
	ld.shared.f32 	%f455, [%r434];
	fma.rn.f32 	%f456, %f34, %f455, %f454;
	add.s32 	%r435, %r434, %r417;
	ld.shared.f32 	%f457, [%r435];
	fma.rn.f32 	%f458, %f35, %f457, %f456;
	add.s32 	%r436, %r435, %r417;
	ld.shared.f32 	%f459, [%r436];
	fma.rn.f32 	%f460, %f36, %f459, %f458;
	add.s32 	%r437, %r436, %r417;
	ld.shared.f32 	%f461, [%r437];
	fma.rn.f32 	%f462, %f37, %f461, %f460;
	add.s32 	%r438, %r437, %r417;
	ld.shared.f32 	%f463, [%r438];
	fma.rn.f32 	%f464, %f38, %f463, %f462;
	add.s32 	%r439, %r438, %r417;
	ld.shared.f32 	%f465, [%r439];
	fma.rn.f32 	%f466, %f39, %f465, %f464;
	add.s32 	%r440, %r439, %r417;
	ld.shared.f32 	%f467, [%r440];
	fma.rn.f32 	%f468, %f40, %f467, %f466;
	add.s32 	%r441, %r440, %r417;
	ld.shared.f32 	%f469, [%r441];
	fma.rn.f32 	%f470, %f41, %f469, %f468;
	add.s32 	%r442, %r441, %r417;
	ld.shared.f32 	%f471, [%r442];
	fma.rn.f32 	%f472, %f42, %f471, %f470;
	add.s32 	%r443, %r442, %r417;
	ld.shared.f32 	%f473, [%r443];
	fma.rn.f32 	%f474, %f43, %f473, %f472;
	add.s32 	%r444, %r443, %r417;
	ld.shared.f32 	%f475, [%r444];
	fma.rn.f32 	%f476, %f44, %f475, %f474;
	add.s32 	%r445, %r444, %r417;
	ld.shared.f32 	%f477, [%r445];
	fma.rn.f32 	%f478, %f45, %f477, %f476;
	add.s32 	%r446, %r445, %r417;
	ld.shared.f32 	%f479, [%r446];
	fma.rn.f32 	%f480, %f46, %f479, %f478;
	add.s32 	%r447, %r446, %r417;
	ld.shared.f32 	%f481, [%r447];
	fma.rn.f32 	%f482, %f47, %f481, %f480;
	add.s32 	%r448, %r447, %r417;
	ld.shared.f32 	%f483, [%r448];
	fma.rn.f32 	%f484, %f48, %f483, %f482;
	add.s32 	%r449, %r413, %r41;
	shl.b32 	%r450, %r449, 2;
	mov.u32 	%r451, _ZZ15flash_attentionPfS_S_S_S_S_iiE2oi;
	add.s32 	%r452, %r451, %r450;
	ld.shared.f32 	%f485, [%r452];
	mul.f32 	%f486, %f484, %f15;
	fma.rn.f32 	%f487, %f485, %f14, %f486;
	div.rn.f32 	%f488, %f487, %f16;
	st.shared.f32 	[%r452], %f488;
	add.s32 	%r520, %r520, 32;
	setp.lt.s32 	%p51, %r520, %r129;
	@%p51 bra 	$L__BB0_91;
$L__BB0_92:
	setp.ne.s32 	%p52, %r40, 0;
	@%p52 bra 	$L__BB0_94;
	ld.shared.f32 	%f489, [%r49];
	st.shared.f32 	[%r48], %f489;
	ld.shared.f32 	%f490, [%r51];
	st.shared.f32 	[%r50], %f490;
$L__BB0_94:
	bar.sync 	0;
	add.s32 	%r503, %r503, 1;
	setp.eq.s32 	%p53, %r503, %r130;
	@%p53 bra 	$L__BB0_32;
	bra.uni 	$L__BB0_29;

}


// ===== COMPILED SASS (sm_100) =====

	.target	sm_100

	.elftype	@"ET_EXEC"


//--------------------- .note.nv.tkinfo           --------------------------
	.section	.note.nv.tkinfo,"",@"SHT_NOTE"
	.sectionflags	@"SHF_NOTE_NV_TKINFO"
	.tkinfo
        /*0018*/ 	.word	0x00000002
        /*0030*/ 	.string	""
        /*0030*/ 	.string	"ptxas"
        /*0030*/ 	.string	"Cuda compilation tools, release 13.0, V13.0.88"
        /*0030*/ 	.string	"Build cuda_13.0.r13.0/compiler.36424714_0"
        /*0030*/ 	.string	"-arch sm_100 -m 64 "



//--------------------- .note.nv.cuinfo           --------------------------
	.section	.note.nv.cuinfo,"",@"SHT_NOTE"
	.sectionflags	@"SHF_NOTE_NV_CUINFO"
        /*0018*/ 	.short	0x0002
        /*001a*/ 	.short	0x0064
        /*001c*/ 	.short	0x0082
	.zero		2


//--------------------- .nv.info                  --------------------------
	.section	.nv.info,"",@"SHT_CUDA_INFO"
	.align	4


	//----- nvinfo : EIATTR_REGCOUNT
	.align		4
        /*0000*/ 	.byte	0x04, 0x2f
        /*0002*/ 	.short	(.L_1 - .L_0)
	.align		4
.L_0:
        /*0004*/ 	.word	index@(_Z15flash_attentionPfS_S_S_S_S_ii)
        /*0008*/ 	.word	0x00000038


	//----- nvinfo : EIATTR_FRAME_SIZE
	.align		4
.L_1:
        /*000c*/ 	.byte	0x04, 0x11
        /*000e*/ 	.short	(.L_3 - .L_2)
	.align		4
.L_2:
        /*0010*/ 	.word	index@($__internal_2_$__cuda_sm3x_div_rn_noftz_f32_slowpath)
        /*0014*/ 	.word	0x00000000


	//----- nvinfo : EIATTR_FRAME_SIZE
	.align		4
.L_3:
        /*0018*/ 	.byte	0x04, 0x11
        /*001a*/ 	.short	(.L_5 - .L_4)
	.align		4
.L_4:
        /*001c*/ 	.word	index@($__internal_1_$__cuda_sm20_sqrt_rn_f32_slowpath)
        /*0020*/ 	.word	0x00000000


	//----- nvinfo : EIATTR_FRAME_SIZE
	.align		4
.L_5:
        /*0024*/ 	.byte	0x04, 0x11
        /*0026*/ 	.short	(.L_7 - .L_6)
	.align		4
.L_6:
        /*0028*/ 	.word	index@($__internal_0_$__cuda_sm20_rcp_rn_f32_slowpath)
        /*002c*/ 	.word	0x00000000


	//----- nvinfo : EIATTR_FRAME_SIZE
	.align		4
.L_7:
        /*0030*/ 	.byte	0x04, 0x11
        /*0032*/ 	.short	(.L_9 - .L_8)
	.align		4
.L_8:
        /*0034*/ 	.word	index@(_Z15flash_attentionPfS_S_S_S_S_ii)
        /*0038*/ 	.word	0x00000000


	//----- nvinfo : EIATTR_MIN_STACK_SIZE
	.align		4
.L_9:
        /*003c*/ 	.byte	0x04, 0x12
        /*003e*/ 	.short	(.L_11 - .L_10)
	.align		4
.L_10:
        /*0040*/ 	.word	index@(_Z15flash_attentionPfS_S_S_S_S_ii)
        /*0044*/ 	.word	0x00000000
.L_11:


//--------------------- .nv.compat                --------------------------
	.section	.nv.compat,"",@"SHT_CUDA_COMPAT_INFO"
	.align	4
        /*0000*/ 	.byte	0x02, 0x09, 0x00, 0x00, 0x02, 0x02, 0x01, 0x00, 0x02, 0x05, 0x05, 0x00, 0x03, 0x07, 0x01, 0x01
        /*0010*/ 	.byte	0x02, 0x03, 0x00, 0x00, 0x02, 0x06, 0x01, 0x00, 0x04, 0x0b, 0x08, 0x00, 0x01, 0x00, 0x00, 0x00
        /*0020*/ 	.byte	0x00, 0x00, 0x00, 0x00


//--------------------- .nv.info._Z15flash_attentionPfS_S_S_S_S_ii --------------------------
	.section	.nv.info._Z15flash_attentionPfS_S_S_S_S_ii,"",@"SHT_CUDA_INFO"
	.sectionflags	@""
	.align	4


	//----- nvinfo : EIATTR_CUDA_API_VERSION
	.align		4
        /*0000*/ 	.byte	0x04, 0x37
        /*0002*/ 	.short	(.L_13 - .L_12)
.L_12:
        /*0004*/ 	.word	0x00000082


	//----- nvinfo : EIATTR_KPARAM_INFO
	.align		4
.L_13:
        /*0008*/ 	.byte	0x04, 0x17
        /*000a*/ 	.short	(.L_15 - .L_14)
.L_14:
        /*000c*/ 	.word	0x00000000
        /*0010*/ 	.short	0x0007
        /*0012*/ 	.short	0x0034
        /*0014*/ 	.byte	0x00, 0xf0, 0x11, 0x00


	//----- nvinfo : EIATTR_KPARAM_INFO
	.align		4
.L_15:
        /*0018*/ 	.byte	0x04, 0x17
        /*001a*/ 	.short	(.L_17 - .L_16)
.L_16:
        /*001c*/ 	.word	0x00000000
        /*0020*/ 	.short	0x0006
        /*0022*/ 	.short	0x0030
        /*0024*/ 	.byte	0x00, 0xf0, 0x11, 0x00


	//----- nvinfo : EIATTR_KPARAM_INFO
	.align		4
.L_17:
        /*0028*/ 	.byte	0x04, 0x17
        /*002a*/ 	.short	(.L_19 - .L_18)
.L_18:
        /*002c*/ 	.word	0x00000000
        /*0030*/ 	.short	0x0005
        /*0032*/ 	.short	0x0028
        /*0034*/ 	.byte	0x00, 0xf5, 0x21, 0x00


	//----- nvinfo : EIATTR_KPARAM_INFO
	.align		4
.L_19:
        /*0038*/ 	.byte	0x04, 0x17
        /*003a*/ 	.short	(.L_21 - .L_20)
.L_20:
        /*003c*/ 	.word	0x00000000
        /*0040*/ 	.short	0x0004
        /*0042*/ 	.short	0x0020
        /*0044*/ 	.byte	0x00, 0xf5, 0x21, 0x00


	//----- nvinfo : EIATTR_KPARAM_INFO
	.align		4
.L_21:
        /*0048*/ 	.byte	0x04, 0x17
        /*004a*/ 	.short	(.L_23 - .L_22)
.L_22:
        /*004c*/ 	.word	0x00000000
        /*0050*/ 	.short	0x0003
        /*0052*/ 	.short	0x0018
        /*0054*/ 	.byte	0x00, 0xf5, 0x21, 0x00


	//----- nvinfo : EIATTR_KPARAM_INFO
	.align		4
.L_23:
        /*0058*/ 	.byte	0x04, 0x17
        /*005a*/ 	.short	(.L_25 - .L_24)
.L_24:
        /*005c*/ 	.word	0x00000000
        /*0060*/ 	.short	0x0002
        /*0062*/ 	.short	0x0010
        /*0064*/ 	.byte	0x00, 0xf5, 0x21, 0x00


	//----- nvinfo : EIATTR_KPARAM_INFO
	.align		4
.L_25:
        /*0068*/ 	.byte	0x04, 0x17
        /*006a*/ 	.short	(.L_27 - .L_26)
.L_26:
        /*006c*/ 	.word	0x00000000
        /*0070*/ 	.short	0x0001
        /*0072*/ 	.short	0x0008
        /*0074*/ 	.byte	0x00, 0xf5, 0x21, 0x00


	//----- nvinfo : EIATTR_KPARAM_INFO
	.align		4
.L_27:
        /*0078*/ 	.byte	0x04, 0x17
        /*007a*/ 	.short	(.L_29 - .L_28)
.L_28:
        /*007c*/ 	.word	0x00000000
        /*0080*/ 	.short	0x0000
        /*0082*/ 	.short	0x0000
        /*0084*/ 	.byte	0x00, 0xf5, 0x21, 0x00


	//----- nvinfo : EIATTR_SPARSE_MMA_MASK
	.align		4
.L_29:
        /*0088*/ 	.byte	0x03, 0x50
        /*008a*/ 	.short	0x0000


	//----- nvinfo : EIATTR_MAXREG_COUNT
	.align		4
        /*008c*/ 	.byte	0x03, 0x1b
        /*008e*/ 	.short	0x00ff


	//----- nvinfo : EIATTR_NUM_BARRIERS
	.align		4
        /*0090*/ 	.byte	0x02, 0x4c
        /*0092*/ 	.byte	0x01
	.zero		1


	//----- nvinfo : EIATTR_MERCURY_ISA_VERSION
	.align		4
        /*0094*/ 	.byte	0x03, 0x5f
        /*0096*/ 	.short	0x0101


	//----- nvinfo : EIATTR_VRC_CTA_INIT_COUNT
	.align		4
        /*0098*/ 	.byte	0x02, 0x4a
	.zero		1
	.zero		1


	//----- nvinfo : EIATTR_EXIT_INSTR_OFFSETS
	.align		4
        /*009c*/ 	.byte	0x04, 0x1c
        /*009e*/ 	.short	(.L_31 - .L_30)


	//   ....[0]....
.L_30:
        /*00a0*/ 	.word	0x00004e50


	//   ....[1]....
        /*00a4*/ 	.word	0x00005210


	//   ....[2]....
        /*00a8*/ 	.word	0x000053d0


	//   ....[3]....
        /*00ac*/ 	.word	0x00005510


	//   ....[4]....
        /*00b0*/ 	.word	0x000055d0


	//----- nvinfo : EIATTR_CRS_STACK_SIZE
	.align		4
.L_31:
        /*00b4*/ 	.byte	0x04, 0x1e
        /*00b6*/ 	.short	(.L_33 - .L_32)
.L_32:
        /*00b8*/ 	.word	0x00000000


	//----- nvinfo : EIATTR_CBANK_PARAM_SIZE
	.align		4
.L_33:
        /*00bc*/ 	.byte	0x03, 0x19
        /*00be*/ 	.short	0x0038


	//----- nvinfo : EIATTR_PARAM_CBANK
	.align		4
        /*00c0*/ 	.byte	0x04, 0x0a
        /*00c2*/ 	.short	(.L_35 - .L_34)
	.align		4
.L_34:
        /*00c4*/ 	.word	index@(.nv.constant0._Z15flash_attentionPfS_S_S_S_S_ii)
        /*00c8*/ 	.short	0x0380
        /*00ca*/ 	.short	0x0038


	//----- nvinfo : EIATTR_SW_WAR
	.align		4
.L_35:
        /*00cc*/ 	.byte	0x04, 0x36
        /*00ce*/ 	.short	(.L_37 - .L_36)
.L_36:
        /*00d0*/ 	.word	0x00000008
.L_37:


//--------------------- .nv.callgraph             --------------------------
	.section	.nv.callgraph,"",@"SHT_CUDA_CALLGRAPH"
	.align	4
	.sectionentsize	8
	.align		4
        /*0000*/ 	.word	0x00000000
	.align		4
        /*0004*/ 	.word	0xffffffff
	.align		4
        /*0008*/ 	.word	0x00000000
	.align		4
        /*000c*/ 	.word	0xfffffffe
	.align		4
        /*0010*/ 	.word	0x00000000
	.align		4
        /*0014*/ 	.word	0xfffffffd
	.align		4
        /*0018*/ 	.word	0x00000000
	.align		4
        /*001c*/ 	.word	0xfffffffc


//--------------------- .text._Z15flash_attentionPfS_S_S_S_S_ii --------------------------
	.section	.text._Z15flash_attentionPfS_S_S_S_S_ii,"ax",@progbits
	.align	128
        .global         _Z15flash_attentionPfS_S_S_S_S_ii
        .type           _Z15flash_attentionPfS_S_S_S_S_ii,@function
        .size           _Z15flash_attentionPfS_S_S_S_S_ii,(.L_x_67 - _Z15flash_attentionPfS_S_S_S_S_ii)
        .other          _Z15flash_attentionPfS_S_S_S_S_ii,@"STO_CUDA_ENTRY STV_DEFAULT"
_Z15flash_attentionPfS_S_S_S_S_ii:
.text._Z15flash_attentionPfS_S_S_S_S_ii:
[----:B------:R-:W-:Y:S08]  /*0000*/  LDC R1, c[0x0][0x37c] ;  /* 0x0000df00ff017b82 */ /* 0x000ff00000000800 */
[----:B------:R-:W0:Y:S01]  /*0010*/  LDC R0, c[0x0][0x3b0] ;  /* 0x0000ec00ff007b82 */ /* 0x000e220000000800 */
[----:B------:R-:W1:Y:S07]  /*0020*/  LDCU.64 UR12, c[0x0][0x358] ;  /* 0x00006b00ff0c77ac */ /* 0x000e6e0008000a00 */
[----:B------:R-:W2:Y:S01]  /*0030*/  S2UR UR7, SR_CTAID.X ;  /* 0x00000000000779c3 */ /* 0x000ea20000002500 */
[----:B0-----:R-:W-:Y:S01]  /*0040*/  ISETP.GE.AND P0, PT, R0, 0x1, PT ;  /* 0x000000010000780c */ /* 0x001fe20003f06270 */
[----:B--2---:R-:W-:-:S12]  /*0050*/  USHF.L.U32 UR7, UR7, 0x5, URZ ;  /* 0x0000000507077899 */ /* 0x004fd800080006ff */
[----:B-1----:R-:W-:Y:S05]  /*0060*/  @!P0 BRA `(.L_x_0) ;  /* 0x00000014007c8947 */ /* 0x002fea0003800000 */
[----:B------:R-:W0:Y:S01]  /*0070*/  S2R R3, SR_TID.Y ;  /* 0x0000000000037919 */ /* 0x000e220000002200 */
[----:B------:R-:W-:Y:S01]  /*0080*/  IADD3 R5, PT, PT, R0, -0x1, RZ ;  /* 0xffffffff00057810 */ /* 0x000fe20007ffe0ff */
[----:B------:R-:W-:Y:S01]  /*0090*/  UMOV UR4, URZ ;  /* 0x000000ff00047c82 */ /* 0x000fe20008000000 */
[----:B------:R-:W0:Y:S02]  /*00a0*/  S2R R4, SR_TID.X ;  /* 0x0000000000047919 */ /* 0x000e240000002100 */
[C---:B------:R-:W-:Y:S02]  /*00b0*/  ISETP.GE.U32.AND P0, PT, R5.reuse, 0x1e0, PT ;  /* 0x000001e00500780c */ /* 0x040fe40003f06070 */
[----:B------:R-:W-:-:S04]  /*00c0*/  LEA.HI R2, R5, 0x1, RZ, 0x1b ;  /* 0x0000000105027811 */ /* 0x000fc800078fd8ff */
[----:B------:R-:W-:-:S04]  /*00d0*/  LOP3.LUT R35, R2, 0xf, RZ, 0xc0, !PT ;  /* 0x0000000f02237812 */ /* 0x000fc800078ec0ff */
[----:B------:R-:W-:Y:S01]  /*00e0*/  ISETP.NE.AND P1, PT, R35, RZ, PT ;  /* 0x000000ff2300720c */ /* 0x000fe20003f25270 */
[----:B0-----:R-:W-:-:S04]  /*00f0*/  IMAD R3, R3, R0, R4 ;  /* 0x0000000003037224 */ /* 0x001fc800078e0204 */
[----:B------:R-:W-:Y:S01]  /*0100*/  IMAD R36, R0, UR7, R3 ;  /* 0x0000000700247c24 */ /* 0x000fe2000f8e0203 */
[----:B------:R-:W-:Y:S07]  /*0110*/  @!P0 BRA `(.L_x_1) ;  /* 0x0000000400388947 */ /* 0x000fee0003800000 */
[----:B------:R-:W0:Y:S01]  /*0120*/  S2UR UR6, SR_CgaCtaId ;  /* 0x00000000000679c3 */ /* 0x000e220000008800 */
[----:B------:R-:W-:Y:S01]  /*0130*/  UMOV UR4, 0x400 ;  /* 0x0000040000047882 */ /* 0x000fe20000000000 */
[----:B------:R-:W-:Y:S01]  /*0140*/  LOP3.LUT R37, R2, 0xffffff0, RZ, 0xc0, !PT ;  /* 0x0ffffff002257812 */ /* 0x000fe200078ec0ff */
[----:B------:R-:W-:Y:S01]  /*0150*/  UIADD3 UR4, UPT, UPT, UR4, 0x4000, URZ ;  /* 0x0000400004047890 */ /* 0x000fe2000fffe0ff */
[----:B------:R-:W-:-:S03]  /*0160*/  UMOV UR5, URZ ;  /* 0x000000ff00057c82 */ /* 0x000fc60008000000 */
[----:B0-----:R-:W-:-:S03]  /*0170*/  ULEA UR6, UR6, UR4, 0x18 ;  /* 0x0000000406067291 */ /* 0x001fc6000f8ec0ff */
[----:B------:R-:W-:-:S09]  /*0180*/  UMOV UR4, URZ ;  /* 0x000000ff00047c82 */ /* 0x000fd20008000000 */
.L_x_2:
[----:B0-----:R-:W0:Y:S01]  /*0190*/  LDC.64 R4, c[0x0][0x380] ;  /* 0x0000e000ff047b82 */ /* 0x001e220000000a00 */
[----:B------:R-:W-:-:S04]  /*01a0*/  IADD3 R9, PT, PT, R36, UR4, RZ ;  /* 0x0000000424097c10 */ /* 0x000fc8000fffe0ff */
[C---:B------:R-:W-:Y:S01]  /*01b0*/  IADD3 R11, PT, PT, R9.reuse, 0x20, RZ ;  /* 0x00000020090b7810 */ /* 0x040fe20007ffe0ff */
[C---:B------:R-:W-:Y:S01]  /*01c0*/  VIADD R13, R9.reuse, 0x40 ;  /* 0x00000040090d7836 */ /* 0x040fe20000000000 */
[C---:B------:R-:W-:Y:S02]  /*01d0*/  IADD3 R15, PT, PT, R9.reuse, 0x60, RZ ;  /* 0x00000060090f7810 */ /* 0x040fe40007ffe0ff */
[C---:B------:R-:W-:Y:S01]  /*01e0*/  IADD3 R17, PT, PT, R9.reuse, 0x80, RZ ;  /* 0x0000008009117810 */ /* 0x040fe20007ffe0ff */
[C---:B------:R-:W-:Y:S01]  /*01f0*/  VIADD R21, R9.reuse, 0xc0 ;  /* 0x000000c009157836 */ /* 0x040fe20000000000 */
[C---:B------:R-:W-:Y:S01]  /*0200*/  IADD3 R19, PT, PT, R9.reuse, 0xa0, RZ ;  /* 0x000000a009137810 */ /* 0x040fe20007ffe0ff */
[C---:B------:R-:W-:Y:S01]  /*0210*/  VIADD R29, R9.reuse, 0x140 ;  /* 0x00000140091d7836 */ /* 0x040fe20000000000 */
[C---:B------:R-:W-:Y:S01]  /*0220*/  IADD3 R23, PT, PT, R9.reuse, 0xe0, RZ ;  /* 0x000000e009177810 */ /* 0x040fe20007ffe0ff */
[C---:B------:R-:W-:Y:S01]  /*0230*/  VIADD R41, R9.reuse, 0x1c0 ;  /* 0x000001c009297836 */ /* 0x040fe20000000000 */
[----:B------:R-:W-:-:S02]  /*0240*/  IADD3 R25, PT, PT, R9, 0x100, RZ ;  /* 0x0000010009197810 */ /* 0x000fc40007ffe0ff */
[C---:B------:R-:W-:Y:S02]  /*0250*/  IADD3 R27, PT, PT, R9.reuse, 0x120, RZ ;  /* 0x00000120091b7810 */ /* 0x040fe40007ffe0ff */
[C---:B------:R-:W-:Y:S01]  /*0260*/  IADD3 R31, PT, PT, R9.reuse, 0x160, RZ ;  /* 0x00000160091f7810 */ /* 0x040fe20007ffe0ff */
[C-C-:B0-----:R-:W-:Y:S01]  /*0270*/  IMAD.WIDE.U32 R6, R9.reuse, 0x4, R4.reuse ;  /* 0x0000000409067825 */ /* 0x141fe200078e0004 */
[C---:B------:R-:W-:Y:S02]  /*0280*/  IADD3 R33, PT, PT, R9.reuse, 0x180, RZ ;  /* 0x0000018009217810 */ /* 0x040fe40007ffe0ff */
[C---:B------:R-:W-:Y:S02]  /*0290*/  IADD3 R39, PT, PT, R9.reuse, 0x1a0, RZ ;  /* 0x000001a009277810 */ /* 0x040fe40007ffe0ff */
[----:B------:R0:W2:Y:S01]  /*02a0*/  LDG.E R34, desc[UR12][R6.64] ;  /* 0x0000000c06227981 */ /* 0x0000a2000c1e1900 */
[----:B------:R-:W-:Y:S01]  /*02b0*/  IADD3 R43, PT, PT, R9, 0x1e0, RZ ;  /* 0x000001e0092b7810 */ /* 0x000fe20007ffe0ff */
[----:B------:R-:W-:-:S04]  /*02c0*/  IMAD.WIDE.U32 R8, R13, 0x4, R4 ;  /* 0x000000040d087825 */ /* 0x000fc800078e0004 */
[--C-:B------:R-:W-:Y:S02]  /*02d0*/  IMAD.WIDE.U32 R12, R17, 0x4, R4.reuse ;  /* 0x00000004110c7825 */ /* 0x100fe400078e0004 */
[----:B------:R-:W3:Y:S02]  /*02e0*/  LDG.E R8, desc[UR12][R8.64] ;  /* 0x0000000c08087981 */ /* 0x000ee4000c1e1900 */
[--C-:B0-----:R-:W-:Y:S02]  /*02f0*/  IMAD.WIDE.U32 R6, R11, 0x4, R4.reuse ;  /* 0x000000040b067825 */ /* 0x101fe400078e0004 */
[----:B------:R-:W4:Y:S02]  /*0300*/  LDG.E R12, desc[UR12][R12.64] ;  /* 0x0000000c0c0c7981 */ /* 0x000f24000c1e1900 */
[--C-:B------:R-:W-:Y:S02]  /*0310*/  IMAD.WIDE.U32 R10, R15, 0x4, R4.reuse ;  /* 0x000000040f0a7825 */ /* 0x100fe400078e0004 */
[----:B------:R0:W5:Y:S02]  /*0320*/  LDG.E R38, desc[UR12][R6.64] ;  /* 0x0000000c06267981 */ /* 0x000164000c1e1900 */
[----:B------:R-:W-:-:S02]  /*0330*/  IMAD.WIDE.U32 R14, R19, 0x4, R4 ;  /* 0x00000004130e7825 */ /* 0x000fc400078e0004 */
[----:B------:R-:W5:Y:S02]  /*0340*/  LDG.E R10, desc[UR12][R10.64] ;  /* 0x0000000c0a0a7981 */ /* 0x000f64000c1e1900 */
[--C-:B------:R-:W-:Y:S02]  /*0350*/  IMAD.WIDE.U32 R16, R21, 0x4, R4.reuse ;  /* 0x0000000415107825 */ /* 0x100fe400078e0004 */
[----:B------:R-:W5:Y:S02]  /*0360*/  LDG.E R14, desc[UR12][R14.64] ;  /* 0x0000000c0e0e7981 */ /* 0x000f64000c1e1900 */
[--C-:B------:R-:W-:Y:S02]  /*0370*/  IMAD.WIDE.U32 R18, R23, 0x4, R4.reuse ;  /* 0x0000000417127825 */ /* 0x100fe400078e0004 */
[----:B------:R-:W5:Y:S02]  /*0380*/  LDG.E R16, desc[UR12][R16.64] ;  /* 0x0000000c10107981 */ /* 0x000f64000c1e1900 */
        /* <DEDUP_REMOVED lines=14> */
[----:B------:R-:W-:Y:S02]  /*0470*/  IMAD.WIDE.U32 R4, R43, 0x4, R4 ;  /* 0x000000042b047825 */ /* 0x000fe400078e0004 */
[----:B------:R-:W5:Y:S04]  /*0480*/  LDG.E R32, desc[UR12][R32.64] ;  /* 0x0000000c20207981 */ /* 0x000f68000c1e1900 */
[----:B------:R-:W5:Y:S01]  /*0490*/  LDG.E R4, desc[UR12][R4.64] ;  /* 0x0000000c04047981 */ /* 0x000f62000c1e1900 */
[----:B0-----:R-:W-:-:S04]  /*04a0*/  IADD3 R6, PT, PT, R3, UR4, RZ ;  /* 0x0000000403067c10 */ /* 0x001fc8000fffe0ff */
[----:B------:R-:W-:Y:S01]  /*04b0*/  LEA R7, R6, UR6, 0x2 ;  /* 0x0000000606077c11 */ /* 0x000fe2000f8e10ff */
[----:B------:R-:W-:-:S06]  /*04c0*/  UIADD3 UR5, UPT, UPT, UR5, 0x10, URZ ;  /* 0x0000001005057890 */ /* 0x000fcc000fffe0ff */
[----:B------:R-:W-:Y:S01]  /*04d0*/  ISETP.NE.AND P2, PT, R37, UR5, PT ;  /* 0x0000000525007c0c */ /* 0x000fe2000bf45270 */
[----:B------:R-:W-:Y:S01]  /*04e0*/  UIADD3 UR4, UPT, UPT, UR4, 0x200, URZ ;  /* 0x0000020004047890 */ /* 0x000fe2000fffe0ff */
[----:B--2---:R0:W-:Y:S04]  /*04f0*/  STS [R7], R34 ;  /* 0x0000002207007388 */ /* 0x0041e80000000800 */
[----:B---3--:R0:W-:Y:S04]  /*0500*/  STS [R7+0x100], R8 ;  /* 0x0001000807007388 */ /* 0x0081e80000000800 */
[----:B----4-:R0:W-:Y:S04]  /*0510*/  STS [R7+0x200], R12 ;  /* 0x0002000c07007388 */ /* 0x0101e80000000800 */
[----:B-----5:R0:W-:Y:S04]  /*0520*/  STS [R7+0x80], R38 ;  /* 0x0000802607007388 */ /* 0x0201e80000000800 */
[----:B------:R0:W-:Y:S04]  /*0530*/  STS [R7+0x180], R10 ;  /* 0x0001800a07007388 */ /* 0x0001e80000000800 */
        /* <DEDUP_REMOVED lines=10> */
[----:B------:R0:W-:Y:S01]  /*05e0*/  STS [R7+0x780], R4 ;  /* 0x0007800407007388 */ /* 0x0001e20000000800 */
[----:B------:R-:W-:Y:S05]  /*05f0*/  @P2 BRA `(.L_x_2) ;  /* 0xfffffff800e42947 */ /* 0x000fea000383ffff */
.L_x_1:
[----:B------:R-:W-:Y:S05]  /*0600*/  @!P1 BRA `(.L_x_3) ;  /* 0x0000000400689947 */ /* 0x000fea0003800000 */
[----:B------:R-:W-:Y:S02]  /*0610*/  ISETP.GE.U32.AND P2, PT, R35, 0x8, PT ;  /* 0x000000082300780c */ /* 0x000fe40003f46070 */
[----:B0-----:R-:W-:-:S04]  /*0620*/  LOP3.LUT R22, R2, 0x7, RZ, 0xc0, !PT ;  /* 0x0000000702167812 */ /* 0x001fc800078ec0ff */
[----:B------:R-:W-:-:S07]  /*0630*/  ISETP.NE.AND P3, PT, R22, RZ, PT ;  /* 0x000000ff1600720c */ /* 0x000fce0003f65270 */
[----:B------:R-:W-:Y:S06]  /*0640*/  @!P2 BRA `(.L_x_4) ;  /* 0x0000000000a0a947 */ /* 0x000fec0003800000 */
[----:B------:R-:W0:Y:S01]  /*0650*/  LDC.64 R16, c[0x0][0x380] ;  /* 0x0000e000ff107b82 */ /* 0x000e220000000a00 */
[----:B------:R-:W-:-:S04]  /*0660*/  IADD3 R7, PT, PT, R36, UR4, RZ ;  /* 0x0000000424077c10 */ /* 0x000fc8000fffe0ff */
[C---:B------:R-:W-:Y:S01]  /*0670*/  IADD3 R11, PT, PT, R7.reuse, 0x40, RZ ;  /* 0x00000040070b7810 */ /* 0x040fe20007ffe0ff */
[C---:B------:R-:W-:Y:S01]  /*0680*/  VIADD R9, R7.reuse, 0x20 ;  /* 0x0000002007097836 */ /* 0x040fe20000000000 */
[C---:B------:R-:W-:Y:S01]  /*0690*/  IADD3 R13, PT, PT, R7.reuse, 0x60, RZ ;  /* 0x00000060070d7810 */ /* 0x040fe20007ffe0ff */
[C---:B------:R-:W-:Y:S01]  /*06a0*/  VIADD R19, R7.reuse, 0xa0 ;  /* 0x000000a007137836 */ /* 0x040fe20000000000 */
[C---:B------:R-:W-:Y:S02]  /*06b0*/  IADD3 R15, PT, PT, R7.reuse, 0x80, RZ ;  /* 0x00000080070f7810 */ /* 0x040fe40007ffe0ff */
[C---:B------:R-:W-:Y:S02]  /*06c0*/  IADD3 R21, PT, PT, R7.reuse, 0xc0, RZ ;  /* 0x000000c007157810 */ /* 0x040fe40007ffe0ff */
[C---:B------:R-:W-:Y:S01]  /*06d0*/  IADD3 R23, PT, PT, R7.reuse, 0xe0, RZ ;  /* 0x000000e007177810 */ /* 0x040fe20007ffe0ff */
[----:B0-----:R-:W-:-:S04]  /*06e0*/  IMAD.WIDE.U32 R4, R7, 0x4, R16 ;  /* 0x0000000407047825 */ /* 0x001fc800078e0010 */
[--C-:B------:R-:W-:Y:S01]  /*06f0*/  IMAD.WIDE.U32 R6, R9, 0x4, R16.reuse ;  /* 0x0000000409067825 */ /* 0x100fe200078e0010 */
[----:B------:R0:W2:Y:S03]  /*0700*/  LDG.E R18, desc[UR12][R4.64] ;  /* 0x0000000c04127981 */ /* 0x0000a6000c1e1900 */
[--C-:B------:R-:W-:Y:S01]  /*0710*/  IMAD.WIDE.U32 R8, R11, 0x4, R16.reuse ;  /* 0x000000040b087825 */ /* 0x100fe200078e0010 */
[----:B------:R1:W3:Y:S03]  /*0720*/  LDG.E R20, desc[UR12][R6.64] ;  /* 0x0000000c06147981 */ /* 0x0002e6000c1e1900 */
[--C-:B------:R-:W-:Y:S02]  /*0730*/  IMAD.WIDE.U32 R10, R13, 0x4, R16.reuse ;  /* 0x000000040d0a7825 */ /* 0x100fe400078e0010 */
[----:B------:R-:W4:Y:S02]  /*0740*/  LDG.E R8, desc[UR12][R8.64] ;  /* 0x0000000c08087981 */ /* 0x000f24000c1e1900 */
[----:B------:R-:W-:-:S02]  /*0750*/  IMAD.WIDE.U32 R12, R15, 0x4, R16 ;  /* 0x000000040f0c7825 */ /* 0x000fc400078e0010 */
[----:B------:R-:W5:Y:S02]  /*0760*/  LDG.E R10, desc[UR12][R10.64] ;  /* 0x0000000c0a0a7981 */ /* 0x000f64000c1e1900 */
[--C-:B------:R-:W-:Y:S02]  /*0770*/  IMAD.WIDE.U32 R14, R19, 0x4, R16.reuse ;  /* 0x00000004130e7825 */ /* 0x100fe400078e0010 */
[----:B------:R-:W5:Y:S02]  /*0780*/  LDG.E R12, desc[UR12][R12.64] ;  /* 0x0000000c0c0c7981 */ /* 0x000f64000c1e1900 */
[--C-:B0-----:R-:W-:Y:S02]  /*0790*/  IMAD.WIDE.U32 R4, R21, 0x4, R16.reuse ;  /* 0x0000000415047825 */ /* 0x101fe400078e0010 */
[----:B------:R-:W5:Y:S02]  /*07a0*/  LDG.E R14, desc[UR12][R14.64] ;  /* 0x0000000c0e0e7981 */ /* 0x000f64000c1e1900 */
[----:B------:R-:W-:-:S02]  /*07b0*/  IMAD.WIDE.U32 R16, R23, 0x4, R16 ;  /* 0x0000000417107825 */ /* 0x000fc400078e0010 */
[----:B------:R-:W5:Y:S04]  /*07c0*/  LDG.E R4, desc[UR12][R4.64] ;  /* 0x0000000c04047981 */ /* 0x000f68000c1e1900 */
[----:B------:R-:W5:Y:S01]  /*07d0*/  LDG.E R16, desc[UR12][R16.64] ;  /* 0x0000000c10107981 */ /* 0x000f62000c1e1900 */
[----:B------:R-:W0:Y:S01]  /*07e0*/  S2UR UR6, SR_CgaCtaId ;  /* 0x00000000000679c3 */ /* 0x000e220000008800 */
[----:B------:R-:W-:Y:S02]  /*07f0*/  UMOV UR5, 0x400 ;  /* 0x0000040000057882 */ /* 0x000fe40000000000 */
[----:B------:R-:W-:Y:S01]  /*0800*/  UIADD3 UR5, UPT, UPT, UR5, 0x4000, URZ ;  /* 0x0000400005057890 */ /* 0x000fe2000fffe0ff */
[----:B-1----:R-:W-:-:S03]  /*0810*/  IADD3 R6, PT, PT, R3, UR4, RZ ;  /* 0x0000000403067c10 */ /* 0x002fc6000fffe0ff */
[----:B0-----:R-:W-:-:S06]  /*0820*/  ULEA UR5, UR6, UR5, 0x18 ;  /* 0x0000000506057291 */ /* 0x001fcc000f8ec0ff */
[----:B------:R-:W-:Y:S01]  /*0830*/  LEA R7, R6, UR5, 0x2 ;  /* 0x0000000506077c11 */ /* 0x000fe2000f8e10ff */
[----:B------:R-:W-:-:S04]  /*0840*/  UIADD3 UR4, UPT, UPT, UR4, 0x100, URZ ;  /* 0x0000010004047890 */ /* 0x000fc8000fffe0ff */
[----:B--2---:R0:W-:Y:S04]  /*0850*/  STS [R7], R18 ;  /* 0x0000001207007388 */ /* 0x0041e80000000800 */
[----:B---3--:R0:W-:Y:S04]  /*0860*/  STS [R7+0x80], R20 ;  /* 0x0000801407007388 */ /* 0x0081e80000000800 */
[----:B----4-:R0:W-:Y:S04]  /*0870*/  STS [R7+0x100], R8 ;  /* 0x0001000807007388 */ /* 0x0101e80000000800 */
[----:B-----5:R0:W-:Y:S04]  /*0880*/  STS [R7+0x180], R10 ;  /* 0x0001800a07007388 */ /* 0x0201e80000000800 */
[----:B------:R0:W-:Y:S04]  /*0890*/  STS [R7+0x200], R12 ;  /* 0x0002000c07007388 */ /* 0x0001e80000000800 */
[----:B------:R0:W-:Y:S04]  /*08a0*/  STS [R7+0x280], R14 ;  /* 0x0002800e07007388 */ /* 0x0001e80000000800 */
[----:B------:R0:W-:Y:S04]  /*08b0*/  STS [R7+0x300], R4 ;  /* 0x0003000407007388 */ /* 0x0001e80000000800 */
[----:B------:R0:W-:Y:S02]  /*08c0*/  STS [R7+0x380], R16 ;  /* 0x0003801007007388 */ /* 0x0001e40000000800 */
.L_x_4:
[----:B------:R-:W-:Y:S05]  /*08d0*/  @!P3 BRA `(.L_x_3) ;  /* 0x0000000000b4b947 */ /* 0x000fea0003800000 */
[----:B------:R-:W-:Y:S02]  /*08e0*/  ISETP.GE.U32.AND P2, PT, R22, 0x4, PT ;  /* 0x000000041600780c */ /* 0x000fe40003f46070 */
[----:B0-----:R-:W-:-:S04]  /*08f0*/  LOP3.LUT R14, R2, 0x3, RZ, 0xc0, !PT ;  /* 0x00000003020e7812 */ /* 0x001fc800078ec0ff */
[----:B------:R-:W-:-:S07]  /*0900*/  ISETP.NE.AND P3, PT, R14, RZ, PT ;  /* 0x000000ff0e00720c */ /* 0x000fce0003f65270 */
[----:B------:R-:W-:Y:S06]  /*0910*/  @!P2 BRA `(.L_x_5) ;  /* 0x000000000060a947 */ /* 0x000fec0003800000 */
[----:B------:R-:W0:Y:S01]  /*0920*/  LDC.64 R4, c[0x0][0x380] ;  /* 0x0000e000ff047b82 */ /* 0x000e220000000a00 */
[----:B------:R-:W-:-:S05]  /*0930*/  VIADD R7, R36, UR4 ;  /* 0x0000000424077c36 */ /* 0x000fca0008000000 */
[C---:B------:R-:W-:Y:S02]  /*0940*/  IADD3 R9, PT, PT, R7.reuse, 0x20, RZ ;  /* 0x0000002007097810 */ /* 0x040fe40007ffe0ff */
[C---:B------:R-:W-:Y:S02]  /*0950*/  IADD3 R11, PT, PT, R7.reuse, 0x40, RZ ;  /* 0x00000040070b7810 */ /* 0x040fe40007ffe0ff */
[C---:B------:R-:W-:Y:S01]  /*0960*/  IADD3 R13, PT, PT, R7.reuse, 0x60, RZ ;  /* 0x00000060070d7810 */ /* 0x040fe20007ffe0ff */
[----:B0-----:R-:W-:-:S04]  /*0970*/  IMAD.WIDE.U32 R6, R7, 0x4, R4 ;  /* 0x0000000407067825 */ /* 0x001fc800078e0004 */
[--C-:B------:R-:W-:Y:S02]  /*0980*/  IMAD.WIDE.U32 R8, R9, 0x4, R4.reuse ;  /* 0x0000000409087825 */ /* 0x100fe400078e0004 */
[----:B------:R-:W2:Y:S02]  /*0990*/  LDG.E R6, desc[UR12][R6.64] ;  /* 0x0000000c06067981 */ /* 0x000ea4000c1e1900 */
[--C-:B------:R-:W-:Y:S02]  /*09a0*/  IMAD.WIDE.U32 R10, R11, 0x4, R4.reuse ;  /* 0x000000040b0a7825 */ /* 0x100fe400078e0004 */
[----:B------:R-:W3:Y:S02]  /*09b0*/  LDG.E R8, desc[UR12][R8.64] ;  /* 0x0000000c08087981 */ /* 0x000ee4000c1e1900 */
[----:B------:R-:W-:Y:S02]  /*09c0*/  IMAD.WIDE.U32 R4, R13, 0x4, R4 ;  /* 0x000000040d047825 */ /* 0x000fe400078e0004 */
[----:B------:R-:W4:Y:S04]  /*09d0*/  LDG.E R10, desc[UR12][R10.64] ;  /* 0x0000000c0a0a7981 */ /* 0x000f28000c1e1900 */
[----:B------:R-:W5:Y:S01]  /*09e0*/  LDG.E R4, desc[UR12][R4.64] ;  /* 0x0000000c04047981 */ /* 0x000f62000c1e1900 */
[----:B------:R-:W0:Y:S01]  /*09f0*/  S2UR UR6, SR_CgaCtaId ;  /* 0x00000000000679c3 */ /* 0x000e220000008800 */
[----:B------:R-:W-:-:S02]  /*0a00*/  UMOV UR5, 0x400 ;  /* 0x0000040000057882 */ /* 0x000fc40000000000 */
[----:B------:R-:W-:Y:S01]  /*0a10*/  UIADD3 UR5, UPT, UPT, UR5, 0x4000, URZ ;  /* 0x0000400005057890 */ /* 0x000fe2000fffe0ff */
[----:B------:R-:W-:-:S03]  /*0a20*/  VIADD R12, R3, UR4 ;  /* 0x00000004030c7c36 */ /* 0x000fc60008000000 */
[----:B0-----:R-:W-:-:S06]  /*0a30*/  ULEA UR5, UR6, UR5, 0x18 ;  /* 0x0000000506057291 */ /* 0x001fcc000f8ec0ff */
[----:B------:R-:W-:Y:S01]  /*0a40*/  LEA R13, R12, UR5, 0x2 ;  /* 0x000000050c0d7c11 */ /* 0x000fe2000f8e10ff */
[----:B------:R-:W-:-:S04]  /*0a50*/  UIADD3 UR4, UPT, UPT, UR4, 0x80, URZ ;  /* 0x0000008004047890 */ /* 0x000fc8000fffe0ff */
[----:B--2---:R0:W-:Y:S04]  /*0a60*/  STS [R13], R6 ;  /* 0x000000060d007388 */ /* 0x0041e80000000800 */
[----:B---3--:R0:W-:Y:S04]  /*0a70*/  STS [R13+0x80], R8 ;  /* 0x000080080d007388 */ /* 0x0081e80000000800 */
[----:B----4-:R0:W-:Y:S04]  /*0a80*/  STS [R13+0x100], R10 ;  /* 0x0001000a0d007388 */ /* 0x0101e80000000800 */
[----:B-----5:R0:W-:Y:S02]  /*0a90*/  STS [R13+0x180], R4 ;  /* 0x000180040d007388 */ /* 0x0201e40000000800 */
.L_x_5:
[----:B------:R-:W-:Y:S05]  /*0aa0*/  @!P3 BRA `(.L_x_3) ;  /* 0x000000000040b947 */ /* 0x000fea0003800000 */
[----:B------:R-:W1:Y:S01]  /*0ab0*/  S2UR UR6, SR_CgaCtaId ;  /* 0x00000000000679c3 */ /* 0x000e620000008800 */
[----:B------:R-:W-:Y:S02]  /*0ac0*/  UMOV UR5, 0x400 ;  /* 0x0000040000057882 */ /* 0x000fe40000000000 */
[----:B------:R-:W-:-:S05]  /*0ad0*/  UIADD3 UR5, UPT, UPT, UR5, 0x4000, URZ ;  /* 0x0000400005057890 */ /* 0x000fca000fffe0ff */
[----:B0-----:R-:W0:Y:S01]  /*0ae0*/  LDC.64 R4, c[0x0][0x380] ;  /* 0x0000e000ff047b82 */ /* 0x001e220000000a00 */
[----:B-1----:R-:W-:-:S03]  /*0af0*/  ULEA UR6, UR6, UR5, 0x18 ;  /* 0x0000000506067291 */ /* 0x002fc6000f8ec0ff */
[----:B------:R-:W-:-:S09]  /*0b00*/  UMOV UR5, URZ ;  /* 0x000000ff00057c82 */ /* 0x000fd20008000000 */
.L_x_6:
[----:B------:R-:W-:-:S05]  /*0b10*/  IADD3 R7, PT, PT, R36, UR4, RZ ;  /* 0x0000000424077c10 */ /* 0x000fca000fffe0ff */
[----:B01----:R-:W-:-:S06]  /*0b20*/  IMAD.WIDE.U32 R6, R7, 0x4, R4 ;  /* 0x0000000407067825 */ /* 0x003fcc00078e0004 */
[----:B------:R-:W2:Y:S01]  /*0b30*/  LDG.E R6, desc[UR12][R6.64] ;  /* 0x0000000c06067981 */ /* 0x000ea2000c1e1900 */
[----:B------:R-:W-:Y:S01]  /*0b40*/  IADD3 R8, PT, PT, R3, UR4, RZ ;  /* 0x0000000403087c10 */ /* 0x000fe2000fffe0ff */
[----:B------:R-:W-:Y:S02]  /*0b50*/  UIADD3 UR5, UPT, UPT, UR5, 0x1, URZ ;  /* 0x0000000105057890 */ /* 0x000fe4000fffe0ff */
[----:B------:R-:W-:Y:S01]  /*0b60*/  UIADD3 UR4, UPT, UPT, UR4, 0x20, URZ ;  /* 0x0000002004047890 */ /* 0x000fe2000fffe0ff */
[----:B------:R-:W-:-:S03]  /*0b70*/  LEA R9, R8, UR6, 0x2 ;  /* 0x0000000608097c11 */ /* 0x000fc6000f8e10ff */
[----:B------:R-:W-:Y:S02]  /*0b80*/  ISETP.NE.AND P2, PT, R14, UR5, PT ;  /* 0x000000050e007c0c */ /* 0x000fe4000bf45270 */
[----:B--2---:R1:W-:Y:S11]  /*0b90*/  STS [R9], R6 ;  /* 0x0000000609007388 */ /* 0x0043f60000000800 */
[----:B------:R-:W-:Y:S05]  /*0ba0*/  @P2 BRA `(.L_x_6) ;  /* 0xfffffffc00d82947 */ /* 0x000fea000383ffff */
.L_x_3:
[----:B------:R-:W-:Y:S01]  /*0bb0*/  UMOV UR4, URZ ;  /* 0x000000ff00047c82 */ /* 0x000fe20008000000 */
[----:B------:R-:W-:Y:S05]  /*0bc0*/  @!P0 BRA `(.L_x_7) ;  /* 0x0000000400388947 */ /* 0x000fea0003800000 */
[----:B------:R-:W2:Y:S01]  /*0bd0*/  S2UR UR6, SR_CgaCtaId ;  /* 0x00000000000679c3 */ /* 0x000ea20000008800 */
[----:B------:R-:W-:Y:S01]  /*0be0*/  UMOV UR4, 0x400 ;  /* 0x0000040000047882 */ /* 0x000fe20000000000 */
[----:B------:R-:W-:Y:S01]  /*0bf0*/  LOP3.LUT R37, R2, 0xffffff0, RZ, 0xc0, !PT ;  /* 0x0ffffff002257812 */ /* 0x000fe200078ec0ff */
[----:B------:R-:W-:Y:S01]  /*0c00*/  UIADD3 UR4, UPT, UPT, UR4, 0x6000, URZ ;  /* 0x0000600004047890 */ /* 0x000fe2000fffe0ff */
[----:B------:R-:W-:-:S03]  /*0c10*/  UMOV UR5, URZ ;  /* 0x000000ff00057c82 */ /* 0x000fc60008000000 */
[----:B--2---:R-:W-:-:S03]  /*0c20*/  ULEA UR6, UR6, UR4, 0x18 ;  /* 0x0000000406067291 */ /* 0x004fc6000f8ec0ff */
[----:B------:R-:W-:-:S09]  /*0c30*/  UMOV UR4, URZ ;  /* 0x000000ff00047c82 */ /* 0x000fd20008000000 */
.L_x_8:
[----:B0-2---:R-:W0:Y:S01]  /*0c40*/  LDC.64 R4, c[0x0][0x398] ;  /* 0x0000e600ff047b82 */ /* 0x005e220000000a00 */
[----:B-1----:R-:W-:-:S04]  /*0c50*/  IADD3 R9, PT, PT, R36, UR4, RZ ;  /* 0x0000000424097c10 */ /* 0x002fc8000fffe0ff */
        /* <DEDUP_REMOVED lines=69> */
.L_x_7:
[----:B------:R-:W-:Y:S05]  /*10b0*/  @!P1 BRA `(.L_x_0) ;  /* 0x0000000400689947 */ /* 0x000fea0003800000 */
[----:B------:R-:W-:Y:S02]  /*10c0*/  ISETP.GE.U32.AND P0, PT, R35, 0x8, PT ;  /* 0x000000082300780c */ /* 0x000fe40003f06070 */
[----:B0-2---:R-:W-:-:S04]  /*10d0*/  LOP3.LUT R22, R2, 0x7, RZ, 0xc0, !PT ;  /* 0x0000000702167812 */ /* 0x005fc800078ec0ff */
[----:B------:R-:W-:-:S07]  /*10e0*/  ISETP.NE.AND P1, PT, R22, RZ, PT ;  /* 0x000000ff1600720c */ /* 0x000fce0003f25270 */
[----:B------:R-:W-:Y:S06]  /*10f0*/  @!P0 BRA `(.L_x_9) ;  /* 0x0000000000a08947 */ /* 0x000fec0003800000 */
[----:B------:R-:W0:Y:S01]  /*1100*/  LDC.64 R16, c[0x0][0x398] ;  /* 0x0000e600ff107b82 */ /* 0x000e220000000a00 */
[----:B------:R-:W-:-:S05]  /*1110*/  VIADD R7, R36, UR4 ;  /* 0x0000000424077c36 */ /* 0x000fca0008000000 */
[C---:B-1----:R-:W-:Y:S02]  /*1120*/  IADD3 R9, PT, PT, R7.reuse, 0x20, RZ ;  /* 0x0000002007097810 */ /* 0x042fe40007ffe0ff */
[C---:B------:R-:W-:Y:S02]  /*1130*/  IADD3 R11, PT, PT, R7.reuse, 0x40, RZ ;  /* 0x00000040070b7810 */ /* 0x040fe40007ffe0ff */
        /* <DEDUP_REMOVED lines=24> */
[----:B-1----:R-:W-:-:S03]  /*12c0*/  VIADD R6, R3, UR4 ;  /* 0x0000000403067c36 */ /* 0x002fc60008000000 */
        /* <DEDUP_REMOVED lines=11> */
.L_x_9:
[----:B------:R-:W-:Y:S05]  /*1380*/  @!P1 BRA `(.L_x_0) ;  /* 0x0000000000b49947 */ /* 0x000fea0003800000 */
[----:B------:R-:W-:Y:S02]  /*1390*/  ISETP.GE.U32.AND P0, PT, R22, 0x4, PT ;  /* 0x000000041600780c */ /* 0x000fe40003f06070 */
[----:B------:R-:W-:-:S04]  /*13a0*/  LOP3.LUT R2, R2, 0x3, RZ, 0xc0, !PT ;  /* 0x0000000302027812 */ /* 0x000fc800078ec0ff */
[----:B------:R-:W-:-:S07]  /*13b0*/  ISETP.NE.AND P1, PT, R2, RZ, PT ;  /* 0x000000ff0200720c */ /* 0x000fce0003f25270 */
[----:B------:R-:W-:Y:S06]  /*13c0*/  @!P0 BRA `(.L_x_10) ;  /* 0x0000000000608947 */ /* 0x000fec0003800000 */
[----:B0-----:R-:W0:Y:S01]  /*13d0*/  LDC.64 R4, c[0x0][0x398] ;  /* 0x0000e600ff047b82 */ /* 0x001e220000000a00 */
[----:B------:R-:W-:-:S04]  /*13e0*/  IADD3 R7, PT, PT, R36, UR4, RZ ;  /* 0x0000000424077c10 */ /* 0x000fc8000fffe0ff */
[C---:B-1----:R-:W-:Y:S01]  /*13f0*/  IADD3 R9, PT, PT, R7.reuse, 0x20, RZ ;  /* 0x0000002007097810 */ /* 0x042fe20007ffe0ff */
[C---:B------:R-:W-:Y:S01]  /*1400*/  VIADD R13, R7.reuse, 0x60 ;  /* 0x00000060070d7836 */ /* 0x040fe20000000000 */
        /* <DEDUP_REMOVED lines=12> */
[----:B------:R-:W-:-:S03]  /*14d0*/  IADD3 R12, PT, PT, R3, UR4, RZ ;  /* 0x00000004030c7c10 */ /* 0x000fc6000fffe0ff */
[----:B0-----:R-:W-:-:S06]  /*14e0*/  ULEA UR5, UR6, UR5, 0x18 ;  /* 0x0000000506057291 */ /* 0x001fcc000f8ec0ff */
[----:B------:R-:W-:Y:S01]  /*14f0*/  LEA R13, R12, UR5, 0x2 ;  /* 0x000000050c0d7c11 */ /* 0x000fe2000f8e10ff */
[----:B------:R-:W-:-:S04]  /*1500*/  UIADD3 UR4, UPT, UPT, UR4, 0x80, URZ ;  /* 0x0000008004047890 */ /* 0x000fc8000fffe0ff */
[----:B--2---:R2:W-:Y:S04]  /*1510*/  STS [R13], R6 ;  /* 0x000000060d007388 */ /* 0x0045e80000000800 */
[----:B---3--:R2:W-:Y:S04]  /*1520*/  STS [R13+0x80], R8 ;  /* 0x000080080d007388 */ /* 0x0085e80000000800 */
[----:B----4-:R2:W-:Y:S04]  /*1530*/  STS [R13+0x100], R10 ;  /* 0x0001000a0d007388 */ /* 0x0105e80000000800 */
[----:B-----5:R2:W-:Y:S02]  /*1540*/  STS [R13+0x180], R4 ;  /* 0x000180040d007388 */ /* 0x0205e40000000800 */
.L_x_10:
[----:B------:R-:W-:Y:S05]  /*1550*/  @!P1 BRA `(.L_x_0) ;  /* 0x0000000000409947 */ /* 0x000fea0003800000 */
[----:B------:R-:W3:Y:S01]  /*1560*/  S2UR UR6, SR_CgaCtaId ;  /* 0x00000000000679c3 */ /* 0x000ee20000008800 */
[----:B------:R-:W-:Y:S02]  /*1570*/  UMOV UR5, 0x400 ;  /* 0x0000040000057882 */ /* 0x000fe40000000000 */
[----:B------:R-:W-:-:S05]  /*1580*/  UIADD3 UR5, UPT, UPT, UR5, 0x6000, URZ ;  /* 0x0000600005057890 */ /* 0x000fca000fffe0ff */
[----:B0-2---:R-:W0:Y:S01]  /*1590*/  LDC.64 R4, c[0x0][0x398] ;  /* 0x0000e600ff047b82 */ /* 0x005e220000000a00 */
[----:B---3--:R-:W-:-:S03]  /*15a0*/  ULEA UR6, UR6, UR5, 0x18 ;  /* 0x0000000506067291 */ /* 0x008fc6000f8ec0ff */
[----:B------:R-:W-:-:S09]  /*15b0*/  UMOV UR5, URZ ;  /* 0x000000ff00057c82 */ /* 0x000fd20008000000 */
.L_x_11:
[----:B------:R-:W-:-:S05]  /*15c0*/  IADD3 R7, PT, PT, R36, UR4, RZ ;  /* 0x0000000424077c10 */ /* 0x000fca000fffe0ff */
[----:B01-3--:R-:W-:-:S06]  /*15d0*/  IMAD.WIDE.U32 R6, R7, 0x4, R4 ;  /* 0x0000000407067825 */ /* 0x00bfcc00078e0004 */
        /* <DEDUP_REMOVED lines=8> */
.L_x_0:
[----:B------:R-:W4:Y:S01]  /*1660*/  S2R R37, SR_TID.Y ;  /* 0x0000000000257919 */ /* 0x000f220000002200 */
[----:B------:R-:W-:Y:S01]  /*1670*/  BSSY.RECONVERGENT B0, `(.L_x_12) ;  /* 0x0000015000007945 */ /* 0x000fe20003800200 */
[----:B----4-:R-:W-:-:S13]  /*1680*/  ISETP.NE.AND P0, PT, R37, RZ, PT ;  /* 0x000000ff2500720c */ /* 0x010fda0003f05270 */
[----:B------:R-:W-:Y:S05]  /*1690*/  @P0 BRA `(.L_x_13) ;  /* 0x0000000000480947 */ /* 0x000fea0003800000 */
[----:B-1-3--:R-:W1:Y:S01]  /*16a0*/  S2R R9, SR_TID.X ;  /* 0x0000000000097919 */ /* 0x00ae620000002100 */
[----:B------:R-:W3:Y:S08]  /*16b0*/  LDC.64 R2, c[0x0][0x3a0] ;  /* 0x0000e800ff027b82 */ /* 0x000ef00000000a00 */
[----:B0-2---:R-:W0:Y:S01]  /*16c0*/  LDC.64 R4, c[0x0][0x3a8] ;  /* 0x0000ea00ff047b82 */ /* 0x005e220000000a00 */
[----:B-1----:R-:W-:-:S04]  /*16d0*/  VIADD R7, R9, UR7 ;  /* 0x0000000709077c36 */ /* 0x002fc80008000000 */
[----:B---3--:R-:W-:-:S04]  /*16e0*/  IMAD.WIDE.U32 R2, R7, 0x4, R2 ;  /* 0x0000000407027825 */ /* 0x008fc800078e0002 */
[----:B0-----:R-:W-:Y:S02]  /*16f0*/  IMAD.WIDE.U32 R4, R7, 0x4, R4 ;  /* 0x0000000407047825 */ /* 0x001fe400078e0004 */
[----:B------:R-:W2:Y:S04]  /*1700*/  LDG.E R2, desc[UR12][R2.64] ;  /* 0x0000000c02027981 */ /* 0x000ea8000c1e1900 */
[----:B------:R-:W3:Y:S01]  /*1710*/  LDG.E R4, desc[UR12][R4.64] ;  /* 0x0000000c04047981 */ /* 0x000ee2000c1e1900 */
[----:B------:R-:W0:Y:S01]  /*1720*/  S2UR UR6, SR_CgaCtaId ;  /* 0x00000000000679c3 */ /* 0x000e220000008800 */
[----:B------:R-:W-:Y:S02]  /*1730*/  UMOV UR5, 0x400 ;  /* 0x0000040000057882 */ /* 0x000fe40000000000 */
[----:B------:R-:W-:-:S02]  /*1740*/  UIADD3 UR4, UPT, UPT, UR5, 0x8000, URZ ;  /* 0x0000800005047890 */ /* 0x000fc4000fffe0ff */
[----:B------:R-:W-:Y:S02]  /*1750*/  UIADD3 UR5, UPT, UPT, UR5, 0x8080, URZ ;  /* 0x0000808005057890 */ /* 0x000fe4000fffe0ff */
[----:B0-----:R-:W-:Y:S02]  /*1760*/  ULEA UR4, UR6, UR4, 0x18 ;  /* 0x0000000406047291 */ /* 0x001fe4000f8ec0ff */
[----:B------:R-:W-:-:S04]  /*1770*/  ULEA UR5, UR6, UR5, 0x18 ;  /* 0x0000000506057291 */ /* 0x000fc8000f8ec0ff */
[C---:B------:R-:W-:Y:S02]  /*1780*/  LEA R7, R9.reuse, UR4, 0x2 ;  /* 0x0000000409077c11 */ /* 0x040fe4000f8e10ff */
[----:B------:R-:W-:-:S03]  /*1790*/  LEA R9, R9, UR5, 0x2 ;  /* 0x0000000509097c11 */ /* 0x000fc6000f8e10ff */
[----:B--2---:R4:W-:Y:S04]  /*17a0*/  STS [R7], R2 ;  /* 0x0000000207007388 */ /* 0x0049e80000000800 */
[----:B---3--:R4:W-:Y:S02]  /*17b0*/  STS [R9], R4 ;  /* 0x0000000409007388 */ /* 0x0089e40000000800 */
.L_x_13:
[----:B------:R-:W-:Y:S05]  /*17c0*/  BSYNC.RECONVERGENT B0 ;  /* 0x0000000000007941 */ /* 0x000fea0003800200 */
.L_x_12:
[----:B------:R-:W5:Y:S02]  /*17d0*/  LDCU UR4, c[0x0][0x3b4] ;  /* 0x00007680ff0477ac */ /* 0x000f640008000800 */
[----:B-----5:R-:W-:Y:S01]  /*17e0*/  UISETP.GE.AND UP0, UPT, UR4, 0x1, UPT ;  /* 0x000000010400788c */ /* 0x020fe2000bf06270 */
[----:B------:R-:W-:Y:S08]  /*17f0*/  BAR.SYNC.DEFER_BLOCKING 0x0 ;  /* 0x0000000000007b1d */ /* 0x000ff00000010000 */
[----:B------:R-:W-:Y:S05]  /*1800*/  BRA.U !UP0, `(.L_x_14) ;  /* 0x0000003508887547 */ /* 0x000fea000b800000 */
[----:B------:R-:W5:Y:S01]  /*1810*/  S2R R39, SR_TID.X ;  /* 0x0000000000277919 */ /* 0x000f620000002100 */
[----:B------:R-:W1:Y:S01]  /*1820*/  S2UR UR5, SR_CgaCtaId ;  /* 0x00000000000579c3 */ /* 0x000e620000008800 */
[----:B------:R-:W-:Y:S01]  /*1830*/  I2FP.F32.S32 R3, R0 ;  /* 0x0000000000037245 */ /* 0x000fe20000201400 */
[----:B------:R-:W-:Y:S02]  /*1840*/  UMOV UR4, 0x400 ;  /* 0x0000040000047882 */ /* 0x000fe40000000000 */
[----:B------:R-:W-:Y:S01]  /*1850*/  UIADD3 UR6, UPT, UPT, UR4, 0x8000, URZ ;  /* 0x0000800004067890 */ /* 0x000fe2000fffe0ff */
[----:B----4-:R-:W-:Y:S01]  /*1860*/  IADD3 R2, PT, PT, R3, -0xd000000, RZ ;  /* 0xf300000003027810 */ /* 0x010fe20007ffe0ff */
[----:B------:R-:W-:Y:S01]  /*1870*/  UIADD3 UR4, UPT, UPT, UR4, 0x8100, URZ ;  /* 0x0000810004047890 */ /* 0x000fe2000fffe0ff */
[----:B0-2---:R0:W2:Y:S02]  /*1880*/  MUFU.RSQ R4, R3 ;  /* 0x0000000300047308 */ /* 0x0050a40000001400 */
[----:B------:R-:W-:Y:S01]  /*1890*/  ISETP.GT.U32.AND P0, PT, R2, 0x727fffff, PT ;  /* 0x727fffff0200780c */ /* 0x000fe20003f04070 */
[----:B-1----:R-:W-:-:S02]  /*18a0*/  ULEA UR6, UR5, UR6, 0x18 ;  /* 0x0000000605067291 */ /* 0x002fc4000f8ec0ff */
[----:B------:R-:W-:-:S04]  /*18b0*/  ULEA UR4, UR5, UR4, 0x18 ;  /* 0x0000000405047291 */ /* 0x000fc8000f8ec0ff */
[----:B-----5:R-:W-:Y:S01]  /*18c0*/  LEA R2, R39, UR6, 0x2 ;  /* 0x0000000627027c11 */ /* 0x020fe2000f8e10ff */
[----:B------:R-:W-:Y:S01]  /*18d0*/  IMAD R41, R37, R0, R39 ;  /* 0x0000000025297224 */ /* 0x000fe200078e0227 */
[----:B------:R-:W-:-:S04]  /*18e0*/  LEA R36, R39, UR4, 0x2 ;  /* 0x0000000427247c11 */ /* 0x000fc8000f8e10ff */
[----:B0-2---:R-:W-:Y:S05]  /*18f0*/  @!P0 BRA `(.L_x_15) ;  /* 0x0000000000108947 */ /* 0x005fea0003800000 */
[----:B---3--:R-:W-:-:S07]  /*1900*/  MOV R6, 0x1920 ;  /* 0x0000192000067802 */ /* 0x008fce0000000f00 */
[----:B------:R-:W-:Y:S05]  /*1910*/  CALL.REL.NOINC `($__internal_1_$__cuda_sm20_sqrt_rn_f32_slowpath) ;  /* 0x0000004000007944 */ /* 0x000fea0003c00000 */
[----:B------:R-:W-:Y:S01]  /*1920*/  MOV R0, R3 ;  /* 0x0000000300007202 */ /* 0x000fe20000000f00 */
[----:B------:R-:W-:Y:S06]  /*1930*/  BRA `(.L_x_16) ;  /* 0x0000000000107947 */ /* 0x000fec0003800000 */
.L_x_15:
[----:B------:R-:W-:Y:S01]  /*1940*/  FMUL.FTZ R0, R3, R4 ;  /* 0x0000000403007220 */ /* 0x000fe20000410000 */
[----:B------:R-:W-:-:S03]  /*1950*/  FMUL.FTZ R4, R4, 0.5 ;  /* 0x3f00000004047820 */ /* 0x000fc60000410000 */
[----:B------:R-:W-:-:S04]  /*1960*/  FFMA R3, -R0, R0, R3 ;  /* 0x0000000000037223 */ /* 0x000fc80000000103 */
[----:B------:R-:W-:-:S07]  /*1970*/  FFMA R0, R3, R4, R0 ;  /* 0x0000000403007223 */ /* 0x000fce0000000000 */
.L_x_16:
[----:B------:R-:W-:-:S04]  /*1980*/  IADD3 R3, PT, PT, R0, 0x1800000, RZ ;  /* 0x0180000000037810 */ /* 0x000fc80007ffe0ff */
[----:B------:R-:W-:-:S04]  /*1990*/  LOP3.LUT R3, R3, 0x7f800000, RZ, 0xc0, !PT ;  /* 0x7f80000003037812 */ /* 0x000fc800078ec0ff */
[----:B------:R-:W-:-:S13]  /*19a0*/  ISETP.GT.U32.AND P0, PT, R3, 0x1ffffff, PT ;  /* 0x01ffffff0300780c */ /* 0x000fda0003f04070 */
[----:B------:R-:W-:Y:S05]  /*19b0*/  @P0 BRA `(.L_x_17) ;  /* 0x0000000000100947 */ /* 0x000fea0003800000 */
[----:B------:R-:W-:-:S07]  /*19c0*/  MOV R8, 0x19e0 ;  /* 0x000019e000087802 */ /* 0x000fce0000000f00 */
[----:B---3--:R-:W-:Y:S05]  /*19d0*/  CALL.REL.NOINC `($__internal_0_$__cuda_sm20_rcp_rn_f32_slowpath) ;  /* 0x0000003c00007944 */ /* 0x008fea0003c00000 */
[----:B------:R-:W-:Y:S01]  /*19e0*/  IMAD.MOV.U32 R38, RZ, RZ, R3 ;  /* 0x000000ffff267224 */ /* 0x000fe200078e0003 */
[----:B------:R-:W-:Y:S06]  /*19f0*/  BRA `(.L_x_18) ;  /* 0x0000000000107947 */ /* 0x000fec0003800000 */
.L_x_17:
[----:B------:R-:W0:Y:S02]  /*1a00*/  MUFU.RCP R3, R0 ;  /* 0x0000000000037308 */ /* 0x000e240000001000 */
[----:B0-----:R-:W-:-:S04]  /*1a10*/  FFMA R4, R3, R0, -1 ;  /* 0xbf80000003047423 */ /* 0x001fc80000000000 */
[----:B------:R-:W-:-:S04]  /*1a20*/  FADD.FTZ R4, -R4, -RZ ;  /* 0x800000ff04047221 */ /* 0x000fc80000010100 */
[----:B------:R-:W-:-:S07]  /*1a30*/  FFMA R38, R3, R4, R3 ;  /* 0x0000000403267223 */ /* 0x000fce0000000003 */
.L_x_18:
[----:B------:R-:W0:Y:S01]  /*1a40*/  LDCU UR9, c[0x0][0x3b0] ;  /* 0x00007600ff0977ac */ /* 0x000e220008000800 */
[----:B------:R-:W-:Y:S01]  /*1a50*/  UMOV UR4, URZ ;  /* 0x000000ff00047c82 */ /* 0x000fe20008000000 */
[----:B0-----:R-:W-:Y:S02]  /*1a60*/  ULOP3.LUT UR14, UR9, 0x7, URZ, 0xc0, !UPT ;  /* 0x00000007090e7892 */ /* 0x001fe4000f8ec0ff */
[----:B------:R-:W-:Y:S02]  /*1a70*/  ULOP3.LUT UR15, UR9, 0x3, URZ, 0xc0, !UPT ;  /* 0x00000003090f7892 */ /* 0x000fe4000f8ec0ff */
[----:B------:R-:W-:Y:S02]  /*1a80*/  ULOP3.LUT UR8, UR9, 0x7ffffff8, URZ, 0xc0, !UPT ;  /* 0x7ffffff809087892 */ /* 0x000fe4000f8ec0ff */
[----:B------:R-:W-:-:S12]  /*1a90*/  UIADD3 UR9, UPT, UPT, UR9, -0x1, URZ ;  /* 0xffffffff09097890 */ /* 0x000fd8000fffe0ff */
.L_x_44:
[----:B0-----:R-:W0:Y:S01]  /*1aa0*/  LDC.64 R4, c[0x0][0x3b0] ;  /* 0x0000ec00ff047b82 */ /* 0x001e220000000a00 */
[----:B------:R-:W-:Y:S01]  /*1ab0*/  UMOV UR5, UR4 ;  /* 0x0000000400057c82 */ /* 0x000fe20008000000 */
[----:B------:R-:W-:Y:S01]  /*1ac0*/  UIADD3 UR4, UPT, UPT, UR4, 0x1, URZ ;  /* 0x0000000104047890 */ /* 0x000fe2000fffe0ff */
[----:B0-----:R-:W-:-:S05]  /*1ad0*/  ISETP.GE.AND P0, PT, R4, 0x1, PT ;  /* 0x000000010400780c */ /* 0x001fca0003f06270 */
[----:B------:R-:W-:-:S08]  /*1ae0*/  ISETP.NE.AND P2, PT, R5, UR4, PT ;  /* 0x0000000405007c0c */ /* 0x000fd0000bf45270 */
[----:B-123--:R-:W-:Y:S05]  /*1af0*/  @!P0 BRA `(.L_x_19) ;  /* 0x0000001400a48947 */ /* 0x00efea0003800000 */
[----:B------:R-:W-:Y:S02]  /*1b00*/  UISETP.GE.U32.AND UP0, UPT, UR9, 0x1e0, UPT ;  /* 0x000001e00900788c */ /* 0x000fe4000bf06070 */
[----:B------:R-:W-:Y:S02]  /*1b10*/  USHF.L.U32 UR11, UR5, 0x5, URZ ;  /* 0x00000005050b7899 */ /* 0x000fe400080006ff */
[----:B------:R-:W-:Y:S01]  /*1b20*/  ULEA.HI UR6, UR9, 0x1, URZ, 0x1b ;  /* 0x0000000109067891 */ /* 0x000fe2000f8fd8ff */
[----:B------:R-:W-:-:S03]  /*1b30*/  UMOV UR5, URZ ;  /* 0x000000ff00057c82 */ /* 0x000fc60008000000 */
[----:B------:R-:W-:Y:S01]  /*1b40*/  IMAD R0, R4, UR11, R41 ;  /* 0x0000000b04007c24 */ /* 0x000fe2000f8e0229 */
[----:B------:R-:W-:Y:S01]  /*1b50*/  ULOP3.LUT UR16, UR6, 0xffffff0, URZ, 0xc0, !UPT ;  /* 0x0ffffff006107892 */ /* 0x000fe2000f8ec0ff */
[----:B------:R-:W-:Y:S11]  /*1b60*/  BRA.U !UP0, `(.L_x_20) ;  /* 0x0000000508407547 */ /* 0x000ff6000b800000 */
[----:B------:R-:W0:Y:S01]  /*1b70*/  S2UR UR10, SR_CgaCtaId ;  /* 0x00000000000a79c3 */ /* 0x000e220000008800 */
[----:B------:R-:W-:Y:S01]  /*1b80*/  UMOV UR5, 0x400 ;  /* 0x0000040000057882 */ /* 0x000fe20000000000 */
[----:B------:R-:W-:-:S05]  /*1b90*/  IADD3 R5, PT, PT, R37, UR11, RZ ;  /* 0x0000000b25057c10 */ /* 0x000fca000fffe0ff */
[----:B------:R-:W-:Y:S01]  /*1ba0*/  IMAD R5, R5, R4, R39 ;  /* 0x0000000405057224 */ /* 0x000fe200078e0227 */
[----:B0-----:R-:W-:Y:S02]  /*1bb0*/  ULEA UR5, UR10, UR5, 0x18 ;  /* 0x000000050a057291 */ /* 0x001fe4000f8ec0ff */
[----:B------:R-:W-:-:S04]  /*1bc0*/  UIADD3 UR10, UPT, UPT, -UR16, URZ, URZ ;  /* 0x000000ff100a7290 */ /* 0x000fc8000fffe1ff */
[----:B------:R-:W-:Y:S01]  /*1bd0*/  LEA R3, R41, UR5, 0x2 ;  /* 0x0000000529037c11 */ /* 0x000fe2000f8e10ff */
[----:B------:R-:W-:-:S03]  /*1be0*/  UMOV UR5, 0x100 ;  /* 0x0000010000057882 */ /* 0x000fc60000000000 */
[----:B------:R-:W-:-:S07]  /*1bf0*/  IADD3 R3, PT, PT, R3, 0x400, RZ ;  /* 0x0000040003037810 */ /* 0x000fce0007ffe0ff */
.L_x_21:
[----:B------:R-:W0:Y:S01]  /*1c00*/  LDC.64 R42, c[0x0][0x388] ;  /* 0x0000e200ff2a7b82 */ /* 0x000e220000000a00 */
[C---:B------:R-:W-:Y:S01]  /*1c10*/  IADD3 R7, PT, PT, R5.reuse, 0x20, RZ ;  /* 0x0000002005077810 */ /* 0x040fe20007ffe0ff */
[C---:B---3--:R-:W-:Y:S01]  /*1c20*/  VIADD R9, R5.reuse, 0x40 ;  /* 0x0000004005097836 */ /* 0x048fe20000000000 */
[C---:B------:R-:W-:Y:S01]  /*1c30*/  IADD3 R11, PT, PT, R5.reuse, 0x60, RZ ;  /* 0x00000060050b7810 */ /* 0x040fe20007ffe0ff */
[C---:B------:R-:W-:Y:S01]  /*1c40*/  VIADD R17, R5.reuse, 0xc0 ;  /* 0x000000c005117836 */ /* 0x040fe20000000000 */
[C---:B------:R-:W-:Y:S01]  /*1c50*/  IADD3 R13, PT, PT, R5.reuse, 0x80, RZ ;  /* 0x00000080050d7810 */ /* 0x040fe20007ffe0ff */
[C---:B------:R-:W-:Y:S01]  /*1c60*/  VIADD R25, R5.reuse, 0x140 ;  /* 0x0000014005197836 */ /* 0x040fe20000000000 */
[C---:B------:R-:W-:Y:S01]  /*1c70*/  IADD3 R15, PT, PT, R5.reuse, 0xa0, RZ ;  /* 0x000000a0050f7810 */ /* 0x040fe20007ffe0ff */
[C---:B------:R-:W-:Y:S01]  /*1c80*/  VIADD R35, R5.reuse, 0x1c0 ;  /* 0x000001c005237836 */ /* 0x040fe20000000000 */
[C---:B------:R-:W-:Y:S02]  /*1c90*/  IADD3 R19, PT, PT, R5.reuse, 0xe0, RZ ;  /* 0x000000e005137810 */ /* 0x040fe40007ffe0ff */
[----:B------:R-:W-:-:S02]  /*1ca0*/  IADD3 R21, PT, PT, R5, 0x100, RZ ;  /* 0x0000010005157810 */ /* 0x000fc40007ffe0ff */
[C---:B------:R-:W-:Y:S02]  /*1cb0*/  IADD3 R23, PT, PT, R5.reuse, 0x120, RZ ;  /* 0x0000012005177810 */ /* 0x040fe40007ffe0ff */
[C---:B------:R-:W-:Y:S02]  /*1cc0*/  IADD3 R27, PT, PT, R5.reuse, 0x160, RZ ;  /* 0x00000160051b7810 */ /* 0x040fe40007ffe0ff */
[C---:B------:R-:W-:Y:S02]  /*1cd0*/  IADD3 R31, PT, PT, R5.reuse, 0x180, RZ ;  /* 0x00000180051f7810 */ /* 0x040fe40007ffe0ff */
[C---:B------:R-:W-:Y:S02]  /*1ce0*/  IADD3 R33, PT, PT, R5.reuse, 0x1a0, RZ ;  /* 0x000001a005217810 */ /* 0x040fe40007ffe0ff */
[----:B------:R-:W-:Y:S01]  /*1cf0*/  IADD3 R45, PT, PT, R5, 0x1e0, RZ ;  /* 0x000001e0052d7810 */ /* 0x000fe20007ffe0ff */
[----:B0-----:R-:W-:-:S04]  /*1d00*/  IMAD.WIDE.U32 R6, R7, 0x4, R42 ;  /* 0x0000000407067825 */ /* 0x001fc800078e002a */
[--C-:B------:R-:W-:Y:S02]  /*1d10*/  IMAD.WIDE.U32 R8, R9, 0x4, R42.reuse ;  /* 0x0000000409087825 */ /* 0x100fe400078e002a */
[----:B------:R-:W2:Y:S02]  /*1d20*/  LDG.E R6, desc[UR12][R6.64] ;  /* 0x0000000c06067981 */ /* 0x000ea4000c1e1900 */
[--C-:B------:R-:W-:Y:S02]  /*1d30*/  IMAD.WIDE.U32 R10, R11, 0x4, R42.reuse ;  /* 0x000000040b0a7825 */ /* 0x100fe400078e002a */
[----:B------:R-:W3:Y:S02]  /*1d40*/  LDG.E R8, desc[UR12][R8.64] ;  /* 0x0000000c08087981 */ /* 0x000ee4000c1e1900 */
[--C-:B------:R-:W-:Y:S02]  /*1d50*/  IMAD.WIDE.U32 R12, R13, 0x4, R42.reuse ;  /* 0x000000040d0c7825 */ /* 0x100fe400078e002a */
[----:B------:R-:W4:Y:S02]  /*1d60*/  LDG.E R10, desc[UR12][R10.64] ;  /* 0x0000000c0a0a7981 */ /* 0x000f24000c1e1900 */
        /* <DEDUP_REMOVED lines=22> */
[----:B------:R-:W-:Y:S02]  /*1ed0*/  IMAD.WIDE.U32 R42, R45, 0x4, R42 ;  /* 0x000000042d2a7825 */ /* 0x000fe400078e002a */
[----:B------:R-:W5:Y:S04]  /*1ee0*/  LDG.E R34, desc[UR12][R34.64] ;  /* 0x0000000c22227981 */ /* 0x000f68000c1e1900 */
[----:B------:R-:W5:Y:S01]  /*1ef0*/  LDG.E R42, desc[UR12][R42.64] ;  /* 0x0000000c2a2a7981 */ /* 0x000f62000c1e1900 */
[----:B------:R-:W-:-:S04]  /*1f00*/  UIADD3 UR10, UPT, UPT, UR10, 0x10, URZ ;  /* 0x000000100a0a7890 */ /* 0x000fc8000fffe0ff */
[----:B------:R-:W-:Y:S01]  /*1f10*/  UISETP.NE.AND UP1, UPT, UR10, URZ, UPT ;  /* 0x000000ff0a00728c */ /* 0x000fe2000bf25270 */
[----:B------:R-:W-:Y:S01]  /*1f20*/  IADD3 R5, PT, PT, R5, 0x200, RZ ;  /* 0x0000020005057810 */ /* 0x000fe20007ffe0ff */
[----:B------:R-:W-:Y:S01]  /*1f30*/  UIADD3 UR5, UPT, UPT, UR5, 0x200, URZ ;  /* 0x0000020005057890 */ /* 0x000fe2000fffe0ff */
[----:B--2---:R-:W-:Y:S04]  /*1f40*/  STS [R3+-0x380], R6 ;  /* 0xfffc800603007388 */ /* 0x004fe80000000800 */
[----:B---3--:R-:W-:Y:S04]  /*1f50*/  STS [R3+-0x300], R8 ;  /* 0xfffd000803007388 */ /* 0x008fe80000000800 */
[----:B----4-:R-:W-:Y:S04]  /*1f60*/  STS [R3+-0x280], R10 ;  /* 0xfffd800a03007388 */ /* 0x010fe80000000800 */
[----:B-----5:R-:W-:Y:S04]  /*1f70*/  STS [R3+-0x200], R12 ;  /* 0xfffe000c03007388 */ /* 0x020fe80000000800 */
[----:B------:R-:W-:Y:S04]  /*1f80*/  STS [R3+-0x180], R14 ;  /* 0xfffe800e03007388 */ /* 0x000fe80000000800 */
[----:B------:R-:W-:Y:S04]  /*1f90*/  STS [R3+-0x100], R16 ;  /* 0xffff001003007388 */ /* 0x000fe80000000800 */
[----:B------:R-:W-:Y:S04]  /*1fa0*/  STS [R3+-0x80], R18 ;  /* 0xffff801203007388 */ /* 0x000fe80000000800 */
[----:B------:R-:W-:Y:S04]  /*1fb0*/  STS [R3], R20 ;  /* 0x0000001403007388 */ /* 0x000fe80000000800 */
[----:B------:R-:W-:Y:S04]  /*1fc0*/  STS [R3+0x80], R22 ;  /* 0x0000801603007388 */ /* 0x000fe80000000800 */
[----:B------:R-:W-:Y:S04]  /*1fd0*/  STS [R3+0x100], R24 ;  /* 0x0001001803007388 */ /* 0x000fe80000000800 */
[----:B------:R-:W-:Y:S04]  /*1fe0*/  STS [R3+0x180], R26 ;  /* 0x0001801a03007388 */ /* 0x000fe80000000800 */
[----:B------:R-:W-:Y:S04]  /*1ff0*/  STS [R3+-0x400], R28 ;  /* 0xfffc001c03007388 */ /* 0x000fe80000000800 */
[----:B------:R-:W-:Y:S04]  /*2000*/  STS [R3+0x200], R30 ;  /* 0x0002001e03007388 */ /* 0x000fe80000000800 */
[----:B------:R-:W-:Y:S04]  /*2010*/  STS [R3+0x280], R32 ;  /* 0x0002802003007388 */ /* 0x000fe80000000800 */
[----:B------:R-:W-:Y:S04]  /*2020*/  STS [R3+0x300], R34 ;  /* 0x0003002203007388 */ /* 0x000fe80000000800 */
[----:B------:R0:W-:Y:S02]  /*2030*/  STS [R3+0x380], R42 ;  /* 0x0003802a03007388 */ /* 0x0001e40000000800 */
[----:B0-----:R-:W-:Y:S01]  /*2040*/  IADD3 R3, PT, PT, R3, 0x800, RZ ;  /* 0x0000080003037810 */ /* 0x001fe20007ffe0ff */
[----:B------:R-:W-:Y:S06]  /*2050*/  BRA.U UP1, `(.L_x_21) ;  /* 0xfffffff901e87547 */ /* 0x000fec000b83ffff */
[----:B------:R-:W-:-:S12]  /*2060*/  UIADD3 UR5, UPT, UPT, UR5, -0x100, URZ ;  /* 0xffffff0005057890 */ /* 0x000fd8000fffe0ff */
.L_x_20:
[----:B------:R-:W-:Y:S02]  /*2070*/  ULOP3.LUT UR10, UR6, 0xf, URZ, 0xc0, !UPT ;  /* 0x0000000f060a7892 */ /* 0x000fe4000f8ec0ff */
[----:B------:R-:W-:Y:S02]  /*2080*/  ULOP3.LUT UR17, UR6, 0x7, URZ, 0xc0, !UPT ;  /* 0x0000000706117892 */ /* 0x000fe4000f8ec0ff */
[----:B------:R-:W-:Y:S02]  /*2090*/  UISETP.NE.AND UP1, UPT, UR10, URZ, UPT ;  /* 0x000000ff0a00728c */ /* 0x000fe4000bf25270 */
[----:B------:R-:W-:Y:S02]  /*20a0*/  ULOP3.LUT UR11, UR6, 0x3, URZ, 0xc0, !UPT ;  /* 0x00000003060b7892 */ /* 0x000fe4000f8ec0ff */
[----:B------:R-:W-:Y:S02]  /*20b0*/  UIADD3 UR18, UPT, UPT, UR17, -0x1, URZ ;  /* 0xffffffff11127890 */ /* 0x000fe4000fffe0ff */
[----:B------:R-:W-:-:S03]  /*20c0*/  UIADD3 UR19, UPT, UPT, UR10, -0x1, URZ ;  /* 0xffffffff0a137890 */ /* 0x000fc6000fffe0ff */
[----:B------:R-:W-:Y:S09]  /*20d0*/  BRA.U !UP1, `(.L_x_22) ;  /* 0x0000000509707547 */ /* 0x000ff2000b800000 */
[----:B------:R-:W-:Y:S02]  /*20e0*/  UISETP.GE.U32.AND UP2, UPT, UR19, 0x7, UPT ;  /* 0x000000071300788c */ /* 0x000fe4000bf46070 */
[----:B------:R-:W-:-:S07]  /*20f0*/  UISETP.NE.AND UP3, UPT, UR17, URZ, UPT ;  /* 0x000000ff1100728c */ /* 0x000fce000bf65270 */
[----:B------:R-:W-:Y:S05]  /*2100*/  BRA.U !UP2, `(.L_x_23) ;  /* 0x000000010a9c7547 */ /* 0x000fea000b800000 */
[----:B------:R-:W0:Y:S01]  /*2110*/  LDC.64 R18, c[0x0][0x388] ;  /* 0x0000e200ff127b82 */ /* 0x000e220000000a00 */
[----:B------:R-:W-:-:S04]  /*2120*/  VIADD R3, R0, UR5 ;  /* 0x0000000500037c36 */ /* 0x000fc80008000000 */
[C---:B------:R-:W-:Y:S01]  /*2130*/  VIADD R15, R3.reuse, 0x80 ;  /* 0x00000080030f7836 */ /* 0x040fe20000000000 */
[C---:B---3--:R-:W-:Y:S02]  /*2140*/  IADD3 R9, PT, PT, R3.reuse, 0x20, RZ ;  /* 0x0000002003097810 */ /* 0x048fe40007ffe0ff */
[C---:B------:R-:W-:Y:S02]  /*2150*/  IADD3 R11, PT, PT, R3.reuse, 0x40, RZ ;  /* 0x00000040030b7810 */ /* 0x040fe40007ffe0ff */
[C---:B------:R-:W-:Y:S02]  /*2160*/  IADD3 R13, PT, PT, R3.reuse, 0x60, RZ ;  /* 0x00000060030d7810 */ /* 0x040fe40007ffe0ff */
[C---:B------:R-:W-:Y:S02]  /*2170*/  IADD3 R17, PT, PT, R3.reuse, 0xa0, RZ ;  /* 0x000000a003117810 */ /* 0x040fe40007ffe0ff */
[C---:B------:R-:W-:Y:S01]  /*2180*/  IADD3 R21, PT, PT, R3.reuse, 0xc0, RZ ;  /* 0x000000c003157810 */ /* 0x040fe20007ffe0ff */
[C---:B0-----:R-:W-:Y:S01]  /*2190*/  IMAD.WIDE.U32 R6, R3.reuse, 0x4, R18 ;  /* 0x0000000403067825 */ /* 0x041fe200078e0012 */
[----:B------:R-:W-:-:S03]  /*21a0*/  IADD3 R3, PT, PT, R3, 0xe0, RZ ;  /* 0x000000e003037810 */ /* 0x000fc60007ffe0ff */
[--C-:B------:R-:W-:Y:S01]  /*21b0*/  IMAD.WIDE.U32 R8, R9, 0x4, R18.reuse ;  /* 0x0000000409087825 */ /* 0x100fe200078e0012 */
[----:B------:R0:W2:Y:S03]  /*21c0*/  LDG.E R5, desc[UR12][R6.64] ;  /* 0x0000000c06057981 */ /* 0x0000a6000c1e1900 */
[--C-:B------:R-:W-:Y:S02]  /*21d0*/  IMAD.WIDE.U32 R10, R11, 0x4, R18.reuse ;  /* 0x000000040b0a7825 */ /* 0x100fe400078e0012 */
[----:B------:R1:W3:Y:S02]  /*21e0*/  LDG.E R9, desc[UR12][R8.64] ;  /* 0x0000000c08097981 */ /* 0x0002e4000c1e1900 */
        /* <DEDUP_REMOVED lines=12> */
[----:B------:R-:W-:Y:S01]  /*22b0*/  UMOV UR6, 0x400 ;  /* 0x0000040000067882 */ /* 0x000fe20000000000 */
[----:B------:R-:W-:Y:S01]  /*22c0*/  VIADD R3, R41, UR5 ;  /* 0x0000000529037c36 */ /* 0x000fe20008000000 */
[----:B0-----:R-:W-:-:S06]  /*22d0*/  ULEA UR6, UR10, UR6, 0x18 ;  /* 0x000000060a067291 */ /* 0x001fcc000f8ec0ff */
[----:B-1----:R-:W-:Y:S01]  /*22e0*/  LEA R8, R3, UR6, 0x2 ;  /* 0x0000000603087c11 */ /* 0x002fe2000f8e10ff */
        /* <DEDUP_REMOVED lines=9> */
.L_x_23:
[----:B------:R-:W-:Y:S05]  /*2380*/  BRA.U !UP3, `(.L_x_22) ;  /* 0x000000010bc47547 */ /* 0x000fea000b800000 */
[----:B------:R-:W-:Y:S02]  /*2390*/  UISETP.GE.U32.AND UP2, UPT, UR18, 0x3, UPT ;  /* 0x000000031200788c */ /* 0x000fe4000bf46070 */
[----:B------:R-:W-:-:S07]  /*23a0*/  UISETP.NE.AND UP3, UPT, UR11, URZ, UPT ;  /* 0x000000ff0b00728c */ /* 0x000fce000bf65270 */
[----:B------:R-:W-:Y:S05]  /*23b0*/  BRA.U !UP2, `(.L_x_24) ;  /* 0x000000010a5c7547 */ /* 0x000fea000b800000 */
[----:B0--3--:R-:W0:Y:S01]  /*23c0*/  LDC.64 R6, c[0x0][0x388] ;  /* 0x0000e200ff067b82 */ /* 0x009e220000000a00 */
[----:B------:R-:W-:-:S04]  /*23d0*/  IADD3 R9, PT, PT, R0, UR5, RZ ;  /* 0x0000000500097c10 */ /* 0x000fc8000fffe0ff */
[C---:B------:R-:W-:Y:S01]  /*23e0*/  IADD3 R11, PT, PT, R9.reuse, 0x20, RZ ;  /* 0x00000020090b7810 */ /* 0x040fe20007ffe0ff */
        /* <DEDUP_REMOVED lines=11> */
[----:B------:R-:W-:Y:S01]  /*24a0*/  UMOV UR6, 0x400 ;  /* 0x0000040000067882 */ /* 0x000fe20000000000 */
[----:B------:R-:W-:Y:S01]  /*24b0*/  IADD3 R3, PT, PT, R41, UR5, RZ ;  /* 0x0000000529037c10 */ /* 0x000fe2000fffe0ff */
[----:B0-----:R-:W-:-:S06]  /*24c0*/  ULEA UR6, UR10, UR6, 0x18 ;  /* 0x000000060a067291 */ /* 0x001fcc000f8ec0ff */
[----:B------:R-:W-:Y:S01]  /*24d0*/  LEA R3, R3, UR6, 0x2 ;  /* 0x0000000603037c11 */ /* 0x000fe2000f8e10ff */
[----:B------:R-:W-:-:S04]  /*24e0*/  UIADD3 UR5, UPT, UPT, UR5, 0x80, URZ ;  /* 0x0000008005057890 */ /* 0x000fc8000fffe0ff */
[----:B--2---:R1:W-:Y:S04]  /*24f0*/  STS [R3], R8 ;  /* 0x0000000803007388 */ /* 0x0043e80000000800 */
[----:B---3--:R1:W-:Y:S04]  /*2500*/  STS [R3+0x80], R10 ;  /* 0x0000800a03007388 */ /* 0x0083e80000000800 */
[----:B----4-:R1:W-:Y:S04]  /*2510*/  STS [R3+0x100], R12 ;  /* 0x0001000c03007388 */ /* 0x0103e80000000800 */
[----:B-----5:R1:W-:Y:S02]  /*2520*/  STS [R3+0x180], R6 ;  /* 0x0001800603007388 */ /* 0x0203e40000000800 */
.L_x_24:
[----:B------:R-:W-:Y:S05]  /*2530*/  BRA.U !UP3, `(.L_x_22) ;  /* 0x000000010b587547 */ /* 0x000fea000b800000 */
[----:B01-3--:R-:W0:Y:S01]  /*2540*/  LDC.64 R8, c[0x0][0x388] ;  /* 0x0000e200ff087b82 */ /* 0x00be220000000a00 */
[----:B------:R-:W-:-:S05]  /*2550*/  IADD3 R5, PT, PT, R0, UR5, RZ ;  /* 0x0000000500057c10 */ /* 0x000fca000fffe0ff */
[----:B0-----:R-:W-:-:S06]  /*2560*/  IMAD.WIDE.U32 R6, R5, 0x4, R8 ;  /* 0x0000000405067825 */ /* 0x001fcc00078e0008 */
[----:B------:R-:W2:Y:S01]  /*2570*/  LDG.E R6, desc[UR12][R6.64] ;  /* 0x0000000c06067981 */ /* 0x000ea2000c1e1900 */
[----:B------:R-:W0:Y:S01]  /*2580*/  S2UR UR10, SR_CgaCtaId ;  /* 0x00000000000a79c3 */ /* 0x000e220000008800 */
[----:B------:R-:W-:Y:S01]  /*2590*/  UMOV UR6, 0x400 ;  /* 0x0000040000067882 */ /* 0x000fe20000000000 */
[----:B------:R-:W-:Y:S01]  /*25a0*/  IADD3 R3, PT, PT, R41, UR5, RZ ;  /* 0x0000000529037c10 */ /* 0x000fe2000fffe0ff */
[----:B------:R-:W-:Y:S02]  /*25b0*/  UISETP.NE.AND UP2, UPT, UR11, 0x1, UPT ;  /* 0x000000010b00788c */ /* 0x000fe4000bf45270 */
[----:B0-----:R-:W-:-:S06]  /*25c0*/  ULEA UR6, UR10, UR6, 0x18 ;  /* 0x000000060a067291 */ /* 0x001fcc000f8ec0ff */
[----:B------:R-:W-:-:S05]  /*25d0*/  LEA R11, R3, UR6, 0x2 ;  /* 0x00000006030b7c11 */ /* 0x000fca000f8e10ff */
[----:B--2---:R2:W-:Y:S01]  /*25e0*/  STS [R11], R6 ;  /* 0x000000060b007388 */ /* 0x0045e20000000800 */
[----:B------:R-:W-:Y:S05]  /*25f0*/  BRA.U !UP2, `(.L_x_22) ;  /* 0x000000010a287547 */ /* 0x000fea000b800000 */
[----:B------:R-:W-:Y:S01]  /*2600*/  UISETP.NE.AND UP2, UPT, UR11, 0x2, UPT ;  /* 0x000000020b00788c */ /* 0x000fe2000bf45270 */
[----:B------:R-:W-:-:S04]  /*2610*/  VIADD R7, R5, 0x20 ;  /* 0x0000002005077836 */ /* 0x000fc80000000000 */
[----:B--2---:R-:W-:Y:S01]  /*2620*/  IMAD.WIDE.U32 R6, R7, 0x4, R8 ;  /* 0x0000000407067825 */ /* 0x004fe200078e0008 */
[----:B------:R-:W-:-:S05]  /*2630*/  PLOP3.LUT P1, PT, PT, PT, UP2, 0x80, 0x8 ;  /* 0x000000000008781c */ /* 0x000fca0003f2f028 */
[----:B------:R-:W2:Y:S08]  /*2640*/  LDG.E R6, desc[UR12][R6.64] ;  /* 0x0000000c06067981 */ /* 0x000eb0000c1e1900 */
[----:B------:R-:W-:-:S05]  /*2650*/  @P1 IADD3 R3, PT, PT, R5, 0x40, RZ ;  /* 0x0000004005031810 */ /* 0x000fca0007ffe0ff */
[----:B------:R-:W-:-:S06]  /*2660*/  @P1 IMAD.WIDE.U32 R8, R3, 0x4, R8 ;  /* 0x0000000403081825 */ /* 0x000fcc00078e0008 */
[----:B------:R-:W3:Y:S04]  /*2670*/  @P1 LDG.E R8, desc[UR12][R8.64] ;  /* 0x0000000c08081981 */ /* 0x000ee8000c1e1900 */
[----:B--2---:R4:W-:Y:S04]  /*2680*/  STS [R11+0x80], R6 ;  /* 0x000080060b007388 */ /* 0x0049e80000000800 */
[----:B---3--:R4:W-:Y:S02]  /*2690*/  @P1 STS [R11+0x100], R8 ;  /* 0x000100080b001388 */ /* 0x0089e40000000800 */
.L_x_22:
[----:B------:R-:W-:Y:S01]  /*26a0*/  UMOV UR5, URZ ;  /* 0x000000ff00057c82 */ /* 0x000fe20008000000 */
[----:B------:R-:W-:Y:S05]  /*26b0*/  BRA.U !UP0, `(.L_x_25) ;  /* 0x0000000508347547 */ /* 0x000fea000b800000 */
[----:B------:R-:W5:Y:S01]  /*26c0*/  S2UR UR10, SR_CgaCtaId ;  /* 0x00000000000a79c3 */ /* 0x000f620000008800 */
[----:B------:R-:W-:Y:S01]  /*26d0*/  UMOV UR5, 0x400 ;  /* 0x0000040000057882 */ /* 0x000fe20000000000 */
[----:B------:R-:W-:Y:S01]  /*26e0*/  UMOV UR6, URZ ;  /* 0x000000ff00067c82 */ /* 0x000fe20008000000 */
[----:B------:R-:W-:-:S04]  /*26f0*/  UIADD3 UR5, UPT, UPT, UR5, 0x2000, URZ ;  /* 0x0000200005057890 */ /* 0x000fc8000fffe0ff */
[----:B-----5:R-:W-:-:S03]  /*2700*/  ULEA UR10, UR10, UR5, 0x18 ;  /* 0x000000050a0a7291 */ /* 0x020fc6000f8ec0ff */
[----:B------:R-:W-:-:S09]  /*2710*/  UMOV UR5, URZ ;  /* 0x000000ff00057c82 */ /* 0x000fd20008000000 */
.L_x_26:
[----:B0-----:R-:W1:Y:S01]  /*2720*/  LDC.64 R32, c[0x0][0x390] ;  /* 0x0000e400ff207b82 */ /* 0x001e620000000a00 */
[----:B0-----:R-:W-:-:S04]  /*2730*/  IADD3 R5, PT, PT, R0, UR5, RZ ;  /* 0x0000000500057c10 */ /* 0x001fc8000fffe0ff */
[C---:B------:R-:W-:Y:S01]  /*2740*/  IADD3 R35, PT, PT, R5.reuse, 0x20, RZ ;  /* 0x0000002005237810 */ /* 0x040fe20007ffe0ff */
[C---:B------:R-:W-:Y:S01]  /*2750*/  VIADD R31, R5.reuse, 0x40 ;  /* 0x00000040051f7836 */ /* 0x040fe20000000000 */
[C---:B------:R-:W-:Y:S01]  /*2760*/  IADD3 R29, PT, PT, R5.reuse, 0x60, RZ ;  /* 0x00000060051d7810 */ /* 0x040fe20007ffe0ff */
[C---:B------:R-:W-:Y:S01]  /*2770*/  VIADD R23, R5.reuse, 0xc0 ;  /* 0x000000c005177836 */ /* 0x040fe20000000000 */
[C---:B------:R-:W-:Y:S01]  /*2780*/  IADD3 R27, PT, PT, R5.reuse, 0x80, RZ ;  /* 0x00000080051b7810 */ /* 0x040fe20007ffe0ff */
[C---:B------:R-:W-:Y:S01]  /*2790*/  VIADD R15, R5.reuse, 0x140 ;  /* 0x00000140050f7836 */ /* 0x040fe20000000000 */
[C---:B------:R-:W-:Y:S02]  /*27a0*/  IADD3 R25, PT, PT, R5.reuse, 0xa0, RZ ;  /* 0x000000a005197810 */ /* 0x040fe40007ffe0ff */
[C---:B------:R-:W-:Y:S02]  /*27b0*/  IADD3 R21, PT, PT, R5.reuse, 0xe0, RZ ;  /* 0x000000e005157810 */ /* 0x040fe40007ffe0ff */
[----:B------:R-:W-:-:S02]  /*27c0*/  IADD3 R19, PT, PT, R5, 0x100, RZ ;  /* 0x0000010005137810 */ /* 0x000fc40007ffe0ff */
[C---:B------:R-:W-:Y:S01]  /*27d0*/  IADD3 R17, PT, PT, R5.reuse, 0x120, RZ ;  /* 0x0000012005117810 */ /* 0x040fe20007ffe0ff */
[C-C-:B-1234-:R-:W-:Y:S01]  /*27e0*/  IMAD.WIDE.U32 R6, R5.reuse, 0x4, R32.reuse ;  /* 0x0000000405067825 */ /* 0x15efe200078e0020 */
[C---:B------:R-:W-:Y:S02]  /*27f0*/  IADD3 R13, PT, PT, R5.reuse, 0x160, RZ ;  /* 0x00000160050d7810 */ /* 0x040fe40007ffe0ff */
[C---:B------:R-:W-:Y:S02]  /*2800*/  IADD3 R11, PT, PT, R5.reuse, 0x180, RZ ;  /* 0x00000180050b7810 */ /* 0x040fe40007ffe0ff */
[----:B------:R0:W2:Y:S01]  /*2810*/  LDG.E R3, desc[UR12][R6.64] ;  /* 0x0000000c06037981 */ /* 0x0000a2000c1e1900 */
[----:B------:R-:W-:Y:S01]  /*2820*/  IADD3 R9, PT, PT, R5, 0x1a0, RZ ;  /* 0x000001a005097810 */ /* 0x000fe20007ffe0ff */
[----:B------:R-:W-:-:S04]  /*2830*/  IMAD.WIDE.U32 R34, R35, 0x4, R32 ;  /* 0x0000000423227825 */ /* 0x000fc800078e0020 */
[--C-:B------:R-:W-:Y:S02]  /*2840*/  IMAD.WIDE.U32 R30, R31, 0x4, R32.reuse ;  /* 0x000000041f1e7825 */ /* 0x100fe400078e0020 */
[----:B------:R-:W3:Y:S02]  /*2850*/  LDG.E R34, desc[UR12][R34.64] ;  /* 0x0000000c22227981 */ /* 0x000ee4000c1e1900 */
[C---:B0-----:R-:W-:Y:S01]  /*2860*/  VIADD R7, R5.reuse, 0x1c0 ;  /* 0x000001c005077836 */ /* 0x041fe20000000000 */
[----:B------:R-:W-:Y:S01]  /*2870*/  IADD3 R5, PT, PT, R5, 0x1e0, RZ ;  /* 0x000001e005057810 */ /* 0x000fe20007ffe0ff */
[--C-:B------:R-:W-:Y:S01]  /*2880*/  IMAD.WIDE.U32 R28, R29, 0x4, R32.reuse ;  /* 0x000000041d1c7825 */ /* 0x100fe200078e0020 */
[----:B------:R-:W4:Y:S03]  /*2890*/  LDG.E R30, desc[UR12][R30.64] ;  /* 0x0000000c1e1e7981 */ /* 0x000f26000c1e1900 */
        /* <DEDUP_REMOVED lines=25> */
[----:B------:R-:W-:-:S04]  /*2a30*/  IADD3 R5, PT, PT, R41, UR5, RZ ;  /* 0x0000000529057c10 */ /* 0x000fc8000fffe0ff */
[----:B------:R-:W-:Y:S01]  /*2a40*/  LEA R5, R5, UR10, 0x2 ;  /* 0x0000000a05057c11 */ /* 0x000fe2000f8e10ff */
[----:B------:R-:W-:-:S04]  /*2a50*/  UIADD3 UR6, UPT, UPT, UR6, 0x10, URZ ;  /* 0x0000001006067890 */ /* 0x000fc8000fffe0ff */
[----:B------:R-:W-:Y:S02]  /*2a60*/  UISETP.NE.AND UP0, UPT, UR6, UR16, UPT ;  /* 0x000000100600728c */ /* 0x000fe4000bf05270 */
        /* <DEDUP_REMOVED lines=17> */
[----:B------:R-:W-:Y:S05]  /*2b80*/  BRA.U UP0, `(.L_x_26) ;  /* 0xfffffff900e47547 */ /* 0x000fea000b83ffff */
.L_x_25:
[----:B------:R-:W-:Y:S05]  /*2b90*/  BRA.U !UP1, `(.L_x_19) ;  /* 0x00000005097c7547 */ /* 0x000fea000b800000 */
[----:B------:R-:W-:Y:S02]  /*2ba0*/  UISETP.GE.U32.AND UP0, UPT, UR19, 0x7, UPT ;  /* 0x000000071300788c */ /* 0x000fe4000bf06070 */
[----:B------:R-:W-:-:S07]  /*2bb0*/  UISETP.NE.AND UP1, UPT, UR17, URZ, UPT ;  /* 0x000000ff1100728c */ /* 0x000fce000bf25270 */
[----:B------:R-:W-:Y:S05]  /*2bc0*/  BRA.U !UP0, `(.L_x_27) ;  /* 0x0000000108a07547 */ /* 0x000fea000b800000 */
[----:B0-----:R-:W0:Y:S01]  /*2bd0*/  LDC.64 R18, c[0x0][0x390] ;  /* 0x0000e400ff127b82 */ /* 0x001e220000000a00 */
[----:B-1----:R-:W-:-:S04]  /*2be0*/  IADD3 R3, PT, PT, R0, UR5, RZ ;  /* 0x0000000500037c10 */ /* 0x002fc8000fffe0ff */
[C---:B--2-4-:R-:W-:Y:S01]  /*2bf0*/  IADD3 R11, PT, PT, R3.reuse, 0x40, RZ ;  /* 0x00000040030b7810 */ /* 0x054fe20007ffe0ff */
[C---:B---3--:R-:W-:Y:S01]  /*2c00*/  VIADD R9, R3.reuse, 0x20 ;  /* 0x0000002003097836 */ /* 0x048fe20000000000 */
[C---:B------:R-:W-:Y:S01]  /*2c10*/  IADD3 R13, PT, PT, R3.reuse, 0x60, RZ ;  /* 0x00000060030d7810 */ /* 0x040fe20007ffe0ff */
[C---:B------:R-:W-:Y:S01]  /*2c20*/  VIADD R17, R3.reuse, 0xa0 ;  /* 0x000000a003117836 */ /* 0x040fe20000000000 */
        /* <DEDUP_REMOVED lines=22> */
[----:B------:R-:W-:-:S03]  /*2d90*/  IADD3 R3, PT, PT, R41, UR5, RZ ;  /* 0x0000000529037c10 */ /* 0x000fc6000fffe0ff */
        /* <DEDUP_REMOVED lines=11> */
.L_x_27:
[----:B------:R-:W-:Y:S05]  /*2e50*/  BRA.U !UP1, `(.L_x_19) ;  /* 0x0000000109cc7547 */ /* 0x000fea000b800000 */
[----:B------:R-:W-:Y:S02]  /*2e60*/  UISETP.GE.U32.AND UP0, UPT, UR18, 0x3, UPT ;  /* 0x000000031200788c */ /* 0x000fe4000bf06070 */
[----:B------:R-:W-:-:S07]  /*2e70*/  UISETP.NE.AND UP1, UPT, UR11, URZ, UPT ;  /* 0x000000ff0b00728c */ /* 0x000fce000bf25270 */
[----:B------:R-:W-:Y:S05]  /*2e80*/  BRA.U !UP0, `(.L_x_28) ;  /* 0x0000000108607547 */ /* 0x000fea000b800000 */
[----:B01234-:R-:W0:Y:S01]  /*2e90*/  LDC.64 R6, c[0x0][0x390] ;  /* 0x0000e400ff067b82 */ /* 0x01fe220000000a00 */
        /* <DEDUP_REMOVED lines=23> */
.L_x_28:
[----:B------:R-:W-:Y:S05]  /*3010*/  BRA.U !UP1, `(.L_x_19) ;  /* 0x00000001095c7547 */ /* 0x000fea000b800000 */
[----:B01-34-:R-:W2:Y:S01]  /*3020*/  LDC.64 R8, c[0x0][0x390] ;  /* 0x0000e400ff087b82 */ /* 0x01bea20000000a00 */
[----:B------:R-:W-:-:S05]  /*3030*/  IADD3 R3, PT, PT, R0, UR5, RZ ;  /* 0x0000000500037c10 */ /* 0x000fca000fffe0ff */
[----:B--2---:R-:W-:-:S06]  /*3040*/  IMAD.WIDE.U32 R6, R3, 0x4, R8 ;  /* 0x0000000403067825 */ /* 0x004fcc00078e0008 */
[----:B------:R-:W2:Y:S01]  /*3050*/  LDG.E R6, desc[UR12][R6.64] ;  /* 0x0000000c06067981 */ /* 0x000ea2000c1e1900 */
[----:B------:R-:W0:Y:S01]  /*3060*/  S2UR UR10, SR_CgaCtaId ;  /* 0x00000000000a79c3 */ /* 0x000e220000008800 */
[----:B------:R-:W-:Y:S01]  /*3070*/  UMOV UR6, 0x400 ;  /* 0x0000040000067882 */ /* 0x000fe20000000000 */
[----:B------:R-:W-:Y:S01]  /*3080*/  IADD3 R0, PT, PT, R41, UR5, RZ ;  /* 0x0000000529007c10 */ /* 0x000fe2000fffe0ff */
[----:B------:R-:W-:Y:S02]  /*3090*/  UIADD3 UR6, UPT, UPT, UR6, 0x2000, URZ ;  /* 0x0000200006067890 */ /* 0x000fe4000fffe0ff */
[----:B------:R-:W-:Y:S02]  /*30a0*/  UISETP.NE.AND UP0, UPT, UR11, 0x1, UPT ;  /* 0x000000010b00788c */ /* 0x000fe4000bf05270 */
[----:B0-----:R-:W-:-:S06]  /*30b0*/  ULEA UR6, UR10, UR6, 0x18 ;  /* 0x000000060a067291 */ /* 0x001fcc000f8ec0ff */
[----:B------:R-:W-:-:S05]  /*30c0*/  LEA R5, R0, UR6, 0x2 ;  /* 0x0000000600057c11 */ /* 0x000fca000f8e10ff */
[----:B--2---:R0:W-:Y:S01]  /*30d0*/  STS [R5], R6 ;  /* 0x0000000605007388 */ /* 0x0041e20000000800 */
[----:B------:R-:W-:Y:S05]  /*30e0*/  BRA.U !UP0, `(.L_x_19) ;  /* 0x0000000108287547 */ /* 0x000fea000b800000 */
[----:B------:R-:W-:Y:S01]  /*30f0*/  UISETP.NE.AND UP0, UPT, UR11, 0x2, UPT ;  /* 0x000000020b00788c */ /* 0x000fe2000bf05270 */
[----:B------:R-:W-:-:S05]  /*3100*/  IADD3 R7, PT, PT, R3, 0x20, RZ ;  /* 0x0000002003077810 */ /* 0x000fca0007ffe0ff */
[----:B------:R-:W-:Y:S01]  /*3110*/  PLOP3.LUT P1, PT, PT, PT, UP0, 0x80, 0x8 ;  /* 0x000000000008781c */ /* 0x000fe20003f2f008 */
[----:B0-----:R-:W-:-:S06]  /*3120*/  IMAD.WIDE.U32 R6, R7, 0x4, R8 ;  /* 0x0000000407067825 */ /* 0x001fcc00078e0008 */
[----:B------:R-:W2:Y:S06]  /*3130*/  LDG.E R6, desc[UR12][R6.64] ;  /* 0x0000000c06067981 */ /* 0x000eac000c1e1900 */
[----:B------:R-:W-:-:S04]  /*3140*/  @P1 VIADD R3, R3, 0x40 ;  /* 0x0000004003031836 */ /* 0x000fc80000000000 */
[----:B------:R-:W-:-:S06]  /*3150*/  @P1 IMAD.WIDE.U32 R8, R3, 0x4, R8 ;  /* 0x0000000403081825 */ /* 0x000fcc00078e0008 */
[----:B------:R-:W3:Y:S04]  /*3160*/  @P1 LDG.E R8, desc[UR12][R8.64] ;  /* 0x0000000c08081981 */ /* 0x000ee8000c1e1900 */
[----:B--2---:R0:W-:Y:S04]  /*3170*/  STS [R5+0x80], R6 ;  /* 0x0000800605007388 */ /* 0x0041e80000000800 */
[----:B---3--:R0:W-:Y:S02]  /*3180*/  @P1 STS [R5+0x100], R8 ;  /* 0x0001000805001388 */ /* 0x0081e40000000800 */
.L_x_19:
[----:B------:R-:W-:Y:S01]  /*3190*/  BAR.SYNC.DEFER_BLOCKING 0x0 ;  /* 0x0000000000007b1d */ /* 0x000fe20000010000 */
[----:B0-----:R-:W-:-:S05]  /*31a0*/  HFMA2 R5, -RZ, RZ, 0, 0 ;  /* 0x00000000ff057431 */ /* 0x001fca00000001ff */
[----:B------:R-:W-:Y:S05]  /*31b0*/  @!P0 BRA `(.L_x_29) ;  /* 0x0000000400a08947 */ /* 0x000fea0003800000 */
[----:B------:R-:W-:Y:S01]  /*31c0*/  UISETP.GE.U32.AND UP0, UPT, UR9, 0x7, UPT ;  /* 0x000000070900788c */ /* 0x000fe2000bf06070 */
[----:B------:R-:W-:Y:S01]  /*31d0*/  MOV R5, RZ ;  /* 0x000000ff00057202 */ /* 0x000fe20000000f00 */
[----:B------:R-:W-:-:S07]  /*31e0*/  UMOV UR5, URZ ;  /* 0x000000ff00057c82 */ /* 0x000fce0008000000 */
[----:B------:R-:W-:Y:S05]  /*31f0*/  BRA.U !UP0, `(.L_x_30) ;  /* 0x00000001089c7547 */ /* 0x000fea000b800000 */
[----:B------:R-:W0:Y:S01]  /*3200*/  S2UR UR10, SR_CgaCtaId ;  /* 0x00000000000a79c3 */ /* 0x000e220000008800 */
[----:B------:R-:W-:Y:S01]  /*3210*/  UMOV UR5, 0x400 ;  /* 0x0000040000057882 */ /* 0x000fe20000000000 */
[----:B------:R-:W-:Y:S01]  /*3220*/  MOV R5, RZ ;  /* 0x000000ff00057202 */ /* 0x000fe20000000f00 */
[----:B------:R-:W-:Y:S02]  /*3230*/  UIADD3 UR6, UPT, UPT, UR5, 0x4000, URZ ;  /* 0x0000400005067890 */ /* 0x000fe4000fffe0ff */
[----:B0-----:R-:W-:Y:S02]  /*3240*/  ULEA UR11, UR10, UR5, 0x18 ;  /* 0x000000050a0b7291 */ /* 0x001fe4000f8ec0ff */
[----:B------:R-:W-:Y:S01]  /*3250*/  ULEA UR6, UR10, UR6, 0x18 ;  /* 0x000000060a067291 */ /* 0x000fe2000f8ec0ff */
[----:B------:R-:W-:-:S11]  /*3260*/  UMOV UR5, URZ ;  /* 0x000000ff00057c82 */ /* 0x000fd60008000000 */
.L_x_31:
[-C--:B------:R-:W-:Y:S02]  /*3270*/  IMAD R0, R37, R4.reuse, UR5 ;  /* 0x0000000525007e24 */ /* 0x080fe4000f8e0204 */
[----:B-1----:R-:W-:Y:S01]  /*3280*/  IMAD R3, R39, R4, UR5 ;  /* 0x0000000527037e24 */ /* 0x002fe2000f8e0204 */
[----:B------:R-:W-:Y:S02]  /*3290*/  UIADD3 UR5, UPT, UPT, UR5, 0x8, URZ ;  /* 0x0000000805057890 */ /* 0x000fe4000fffe0ff */
[----:B------:R-:W-:Y:S02]  /*32a0*/  LEA R0, R0, UR6, 0x2 ;  /* 0x0000000600007c11 */ /* 0x000fe4000f8e10ff */
[----:B------:R-:W-:Y:S01]  /*32b0*/  LEA R3, R3, UR11, 0x2 ;  /* 0x0000000b03037c11 */ /* 0x000fe2000f8e10ff */
[----:B------:R-:W-:Y:S02]  /*32c0*/  UISETP.NE.AND UP0, UPT, UR5, UR8, UPT ;  /* 0x000000080500728c */ /* 0x000fe4000bf05270 */
[----:B--234-:R-:W-:Y:S04]  /*32d0*/  LDS R6, [R0] ;  /* 0x0000000000067984 */ /* 0x01cfe80000000800 */
[----:B------:R-:W0:Y:S04]  /*32e0*/  LDS R7, [R3] ;  /* 0x0000000003077984 */ /* 0x000e280000000800 */
[----:B------:R-:W-:Y:S04]  /*32f0*/  LDS R9, [R0+0x4] ;  /* 0x0000040000097984 */ /* 0x000fe80000000800 */
[----:B------:R-:W1:Y:S04]  /*3300*/  LDS R8, [R3+0x4] ;  /* 0x0000040003087984 */ /* 0x000e680000000800 */
[----:B------:R-:W-:Y:S04]  /*3310*/  LDS R11, [R0+0x8] ;  /* 0x00000800000b7984 */ /* 0x000fe80000000800 */
[----:B------:R-:W2:Y:S04]  /*3320*/  LDS R10, [R3+0x8] ;  /* 0x00000800030a7984 */ /* 0x000ea80000000800 */
[----:B------:R-:W-:Y:S04]  /*3330*/  LDS R13, [R0+0xc] ;  /* 0x00000c00000d7984 */ /* 0x000fe80000000800 */
[----:B------:R-:W3:Y:S04]  /*3340*/  LDS R12, [R3+0xc] ;  /* 0x00000c00030c7984 */ /* 0x000ee80000000800 */
[----:B------:R-:W-:Y:S04]  /*3350*/  LDS R15, [R0+0x10] ;  /* 0x00001000000f7984 */ /* 0x000fe80000000800 */
[----:B------:R-:W4:Y:S04]  /*3360*/  LDS R14, [R3+0x10] ;  /* 0x00001000030e7984 */ /* 0x000f280000000800 */
[----:B------:R-:W-:Y:S04]  /*3370*/  LDS R17, [R0+0x14] ;  /* 0x0000140000117984 */ /* 0x000fe80000000800 */
[----:B------:R-:W5:Y:S01]  /*3380*/  LDS R16, [R3+0x14] ;  /* 0x0000140003107984 */ /* 0x000f620000000800 */
[----:B0-----:R-:W-:-:S03]  /*3390*/  FFMA R6, R6, R7, R5 ;  /* 0x0000000706067223 */ /* 0x001fc60000000005 */
[----:B------:R-:W-:Y:S04]  /*33a0*/  LDS R19, [R0+0x18] ;  /* 0x0000180000137984 */ /* 0x000fe80000000800 */
[----:B------:R-:W0:Y:S01]  /*33b0*/  LDS R18, [R3+0x18] ;  /* 0x0000180003127984 */ /* 0x000e220000000800 */
[----:B-1----:R-:W-:-:S03]  /*33c0*/  FFMA R6, R9, R8, R6 ;  /* 0x0000000809067223 */ /* 0x002fc60000000006 */
[----:B------:R-:W-:Y:S04]  /*33d0*/  LDS R21, [R0+0x1c] ;  /* 0x00001c0000157984 */ /* 0x000fe80000000800 */
[----:B------:R-:W1:Y:S01]  /*33e0*/  LDS R20, [R3+0x1c] ;  /* 0x00001c0003147984 */ /* 0x000e620000000800 */
[----:B--2---:R-:W-:-:S04]  /*33f0*/  FFMA R6, R11, R10, R6 ;  /* 0x0000000a0b067223 */ /* 0x004fc80000000006 */
[----:B---3--:R-:W-:-:S04]  /*3400*/  FFMA R6, R13, R12, R6 ;  /* 0x0000000c0d067223 */ /* 0x008fc80000000006 */
[----:B----4-:R-:W-:-:S04]  /*3410*/  FFMA R6, R15, R14, R6 ;  /* 0x0000000e0f067223 */ /* 0x010fc80000000006 */
[----:B-----5:R-:W-:-:S04]  /*3420*/  FFMA R6, R17, R16, R6 ;  /* 0x0000001011067223 */ /* 0x020fc80000000006 */
[----:B0-----:R-:W-:-:S04]  /*3430*/  FFMA R6, R19, R18, R6 ;  /* 0x0000001213067223 */ /* 0x001fc80000000006 */
[----:B-1----:R-:W-:Y:S01]  /*3440*/  FFMA R5, R21, R20, R6 ;  /* 0x0000001415057223 */ /* 0x002fe20000000006 */
[----:B------:R-:W-:Y:S06]  /*3450*/  BRA.U UP0, `(.L_x_31) ;  /* 0xfffffffd00847547 */ /* 0x000fec000b83ffff */
[----:B------:R-:W-:-:S05]  /*3460*/  UMOV UR5, UR8 ;  /* 0x0000000800057c82 */ /* 0x000fca0008000000 */
.L_x_30:
[----:B------:R-:W-:-:S09]  /*3470*/  UISETP.NE.AND UP0, UPT, UR14, URZ, UPT ;  /* 0x000000ff0e00728c */ /* 0x000fd2000bf05270 */
[----:B------:R-:W-:Y:S05]  /*3480*/  BRA.U !UP0, `(.L_x_29) ;  /* 0x0000000108ec7547 */ /* 0x000fea000b800000 */
[----:B------:R-:W-:Y:S02]  /*3490*/  UIADD3 UR6, UPT, UPT, UR14, -0x1, URZ ;  /* 0xffffffff0e067890 */ /* 0x000fe4000fffe0ff */
[----:B------:R-:W-:Y:S02]  /*34a0*/  UISETP.NE.AND UP1, UPT, UR15, URZ, UPT ;  /* 0x000000ff0f00728c */ /* 0x000fe4000bf25270 */
[----:B------:R-:W-:-:S09]  /*34b0*/  UISETP.GE.U32.AND UP0, UPT, UR6, 0x3, UPT ;  /* 0x000000030600788c */ /* 0x000fd2000bf06070 */
[----:B------:R-:W-:Y:S05]  /*34c0*/  BRA.U !UP0, `(.L_x_32) ;  /* 0x0000000108587547 */ /* 0x000fea000b800000 */
[----:B------:R-:W0:Y:S01]  /*34d0*/  S2UR UR11, SR_CgaCtaId ;  /* 0x00000000000b79c3 */ /* 0x000e220000008800 */
[----:B------:R-:W-:Y:S01]  /*34e0*/  UMOV UR6, 0x400 ;  /* 0x0000040000067882 */ /* 0x000fe20000000000 */
[-C--:B-1----:R-:W-:Y:S01]  /*34f0*/  IMAD R3, R39, R4.reuse, UR5 ;  /* 0x0000000527037e24 */ /* 0x082fe2000f8e0204 */
[----:B------:R-:W-:Y:S01]  /*3500*/  UIADD3 UR10, UPT, UPT, UR6, 0x4000, URZ ;  /* 0x00004000060a7890 */ /* 0x000fe2000fffe0ff */
[----:B------:R-:W-:Y:S01]  /*3510*/  IMAD R0, R37, R4, UR5 ;  /* 0x0000000525007e24 */ /* 0x000fe2000f8e0204 */
[----:B------:R-:W-:Y:S02]  /*3520*/  UIADD3 UR5, UPT, UPT, UR5, 0x4, URZ ;  /* 0x0000000405057890 */ /* 0x000fe4000fffe0ff */
[----:B0-----:R-:W-:Y:S02]  /*3530*/  ULEA UR6, UR11, UR6, 0x18 ;  /* 0x000000060b067291 */ /* 0x001fe4000f8ec0ff */
[----:B------:R-:W-:-:S04]  /*3540*/  ULEA UR10, UR11, UR10, 0x18 ;  /* 0x0000000a0b0a7291 */ /* 0x000fc8000f8ec0ff */
[----:B------:R-:W-:Y:S02]  /*3550*/  LEA R3, R3, UR6, 0x2 ;  /* 0x0000000603037c11 */ /* 0x000fe4000f8e10ff */
[----:B------:R-:W-:-:S03]  /*3560*/  LEA R0, R0, UR10, 0x2 ;  /* 0x0000000a00007c11 */ /* 0x000fc6000f8e10ff */
[----:B------:R-:W-:Y:S04]  /*3570*/  LDS R7, [R3] ;  /* 0x0000000003077984 */ /* 0x000fe80000000800 */
[----:B--234-:R-:W0:Y:S04]  /*3580*/  LDS R6, [R0] ;  /* 0x0000000000067984 */ /* 0x01ce280000000800 */
[----:B------:R-:W-:Y:S04]  /*3590*/  LDS R8, [R3+0x4] ;  /* 0x0000040003087984 */ /* 0x000fe80000000800 */
[----:B------:R-:W1:Y:S04]  /*35a0*/  LDS R9, [R0+0x4] ;  /* 0x0000040000097984 */ /* 0x000e680000000800 */
[----:B------:R-:W-:Y:S04]  /*35b0*/  LDS R10, [R3+0x8] ;  /* 0x00000800030a7984 */ /* 0x000fe80000000800 */
[----:B------:R-:W2:Y:S04]  /*35c0*/  LDS R11, [R0+0x8] ;  /* 0x00000800000b7984 */ /* 0x000ea80000000800 */
[----:B------:R-:W-:Y:S04]  /*35d0*/  LDS R12, [R3+0xc] ;  /* 0x00000c00030c7984 */ /* 0x000fe80000000800 */
[----:B------:R-:W3:Y:S01]  /*35e0*/  LDS R13, [R0+0xc] ;  /* 0x00000c00000d7984 */ /* 0x000ee20000000800 */
[----:B0-----:R-:W-:-:S04]  /*35f0*/  FFMA R6, R6, R7, R5 ;  /* 0x0000000706067223 */ /* 0x001fc80000000005 */
[----:B-1----:R-:W-:-:S04]  /*3600*/  FFMA R6, R9, R8, R6 ;  /* 0x0000000809067223 */ /* 0x002fc80000000006 */
[----:B--2---:R-:W-:-:S04]  /*3610*/  FFMA R6, R11, R10, R6 ;  /* 0x0000000a0b067223 */ /* 0x004fc80000000006 */
[----:B---3--:R-:W-:-:S07]  /*3620*/  FFMA R5, R13, R12, R6 ;  /* 0x0000000c0d057223 */ /* 0x008fce0000000006 */
.L_x_32:
[----:B------:R-:W-:Y:S05]  /*3630*/  BRA.U !UP1, `(.L_x_29) ;  /* 0x0000000109807547 */ /* 0x000fea000b800000 */
[----:B------:R-:W-:Y:S01]  /*3640*/  UISETP.NE.AND UP0, UPT, UR15, 0x1, UPT ;  /* 0x000000010f00788c */ /* 0x000fe2000bf05270 */
[----:B------:R-:W-:-:S08]  /*3650*/  LOP3.LUT P1, RZ, R4, 0x1, RZ, 0xc0, !PT ;  /* 0x0000000104ff7812 */ /* 0x000fd0000782c0ff */
        /* <DEDUP_REMOVED lines=14> */
[----:B------:R-:W1:Y:S01]  /*3740*/  LDS R8, [R0+0x4] ;  /* 0x0000040000087984 */ /* 0x000e620000000800 */
[----:B0-----:R-:W-:-:S04]  /*3750*/  FFMA R5, R6, R7, R5 ;  /* 0x0000000706057223 */ /* 0x001fc80000000005 */
[----:B-1----:R-:W-:-:S07]  /*3760*/  FFMA R5, R8, R9, R5 ;  /* 0x0000000908057223 */ /* 0x002fce0000000005 */
.L_x_33:
[----:B------:R-:W-:Y:S05]  /*3770*/  @!P1 BRA `(.L_x_29) ;  /* 0x0000000000309947 */ /* 0x000fea0003800000 */
[----:B------:R-:W0:Y:S01]  /*3780*/  S2UR UR11, SR_CgaCtaId ;  /* 0x00000000000b79c3 */ /* 0x000e220000008800 */
[----:B------:R-:W-:Y:S01]  /*3790*/  UMOV UR6, 0x400 ;  /* 0x0000040000067882 */ /* 0x000fe20000000000 */
[-C--:B------:R-:W-:Y:S01]  /*37a0*/  IMAD R0, R39, R4.reuse, UR5 ;  /* 0x0000000527007e24 */ /* 0x080fe2000f8e0204 */
[----:B------:R-:W-:Y:S01]  /*37b0*/  UIADD3 UR10, UPT, UPT, UR6, 0x4000, URZ ;  /* 0x00004000060a7890 */ /* 0x000fe2000fffe0ff */
[----:B------:R-:W-:Y:S01]  /*37c0*/  IMAD R4, R37, R4, UR5 ;  /* 0x0000000525047e24 */ /* 0x000fe2000f8e0204 */
[----:B0-----:R-:W-:Y:S02]  /*37d0*/  ULEA UR6, UR11, UR6, 0x18 ;  /* 0x000000060b067291 */ /* 0x001fe4000f8ec0ff */
[----:B------:R-:W-:-:S04]  /*37e0*/  ULEA UR10, UR11, UR10, 0x18 ;  /* 0x0000000a0b0a7291 */ /* 0x000fc8000f8ec0ff */
[----:B------:R-:W-:Y:S02]  /*37f0*/  LEA R0, R0, UR6, 0x2 ;  /* 0x0000000600007c11 */ /* 0x000fe4000f8e10ff */
[----:B------:R-:W-:-:S04]  /*3800*/  LEA R4, R4, UR10, 0x2 ;  /* 0x0000000a04047c11 */ /* 0x000fc8000f8e10ff */
[----:B------:R-:W-:Y:S04]  /*3810*/  LDS R0, [R0] ;  /* 0x0000000000007984 */ /* 0x000fe80000000800 */
[----:B------:R-:W0:Y:S02]  /*3820*/  LDS R4, [R4] ;  /* 0x0000000004047984 */ /* 0x000e240000000800 */
[----:B0-----:R-:W-:-:S07]  /*3830*/  FFMA R5, R4, R0, R5 ;  /* 0x0000000004057223 */ /* 0x001fce0000000005 */
.L_x_29:
[----:B------:R-:W0:Y:S01]  /*3840*/  S2UR UR17, SR_CgaCtaId ;  /* 0x00000000001179c3 */ /* 0x000e220000008800 */
[----:B------:R-:W-:Y:S01]  /*3850*/  UMOV UR16, 0x400 ;  /* 0x0000040000107882 */ /* 0x000fe20000000000 */
[----:B------:R-:W-:Y:S01]  /*3860*/  ISETP.NE.AND P1, PT, R39, RZ, PT ;  /* 0x000000ff2700720c */ /* 0x000fe20003f25270 */
[----:B------:R-:W-:Y:S01]  /*3870*/  UIADD3 UR5, UPT, UPT, UR16, 0x8200, URZ ;  /* 0x0000820010057890 */ /* 0x000fe2000fffe0ff */
[----:B-1----:R-:W-:Y:S01]  /*3880*/  IMAD R3, R37, 0x20, R39 ;  /* 0x0000002025037824 */ /* 0x002fe200078e0227 */
[----:B------:R-:W-:Y:S01]  /*3890*/  UIADD3 UR6, UPT, UPT, UR16, 0xa200, URZ ;  /* 0x0000a20010067890 */ /* 0x000fe2000fffe0ff */
[----:B------:R-:W-:Y:S01]  /*38a0*/  FMUL R5, R5, R38 ;  /* 0x0000002605057220 */ /* 0x000fe20000400000 */
[----:B------:R-:W-:Y:S01]  /*38b0*/  BSSY.RECONVERGENT B0, `(.L_x_34) ;  /* 0x0000026000007945 */ /* 0x000fe20003800200 */
[----:B0-----:R-:W-:Y:S02]  /*38c0*/  ULEA UR5, UR17, UR5, 0x18 ;  /* 0x0000000511057291 */ /* 0x001fe4000f8ec0ff */
[----:B------:R-:W-:-:S04]  /*38d0*/  ULEA UR6, UR17, UR6, 0x18 ;  /* 0x0000000611067291 */ /* 0x000fc8000f8ec0ff */
[----:B------:R-:W-:Y:S02]  /*38e0*/  LEA R28, R3, UR5, 0x2 ;  /* 0x00000005031c7c11 */ /* 0x000fe4000f8e10ff */
[----:B------:R-:W-:-:S03]  /*38f0*/  LEA R0, R37, UR6, 0x2 ;  /* 0x0000000625007c11 */ /* 0x000fc6000f8e10ff */
[----:B------:R0:W-:Y:S01]  /*3900*/  STS [R28], R5 ;  /* 0x000000051c007388 */ /* 0x0001e20000000800 */
[----:B------:R-:W-:Y:S06]  /*3910*/  BAR.SYNC.DEFER_BLOCKING 0x0 ;  /* 0x0000000000007b1d */ /* 0x000fec0000010000 */
[----:B------:R-:W-:Y:S05]  /*3920*/  @P1 BRA `(.L_x_35) ;  /* 0x0000000000781947 */ /* 0x000fea0003800000 */
[----:B------:R-:W1:Y:S01]  /*3930*/  S2UR UR6, SR_CgaCtaId ;  /* 0x00000000000679c3 */ /* 0x000e620000008800 */
[----:B------:R-:W-:Y:S02]  /*3940*/  UMOV UR5, 0x400 ;  /* 0x0000040000057882 */ /* 0x000fe40000000000 */
[----:B------:R-:W-:-:S04]  /*3950*/  UIADD3 UR5, UPT, UPT, UR5, 0x8200, URZ ;  /* 0x0000820005057890 */ /* 0x000fc8000fffe0ff */
[----:B-1----:R-:W-:-:S06]  /*3960*/  ULEA UR5, UR6, UR5, 0x18 ;  /* 0x0000000506057291 */ /* 0x002fcc000f8ec0ff */
[----:B------:R-:W-:-:S05]  /*3970*/  LEA R29, R37, UR5, 0x7 ;  /* 0x00000005251d7c11 */ /* 0x000fca000f8e38ff */
[----:B------:R-:W1:Y:S04]  /*3980*/  LDS.128 R24, [R29] ;  /* 0x000000001d187984 */ /* 0x000e680000000c00 */
[----:B0-234-:R-:W0:Y:S04]  /*3990*/  LDS.128 R4, [R29+0x10] ;  /* 0x000010001d047984 */ /* 0x01de280000000c00 */
[----:B------:R-:W2:Y:S04]  /*39a0*/  LDS.128 R8, [R29+0x20] ;  /* 0x000020001d087984 */ /* 0x000ea80000000c00 */
[----:B------:R-:W3:Y:S04]  /*39b0*/  LDS.128 R12, [R29+0x30] ;  /* 0x000030001d0c7984 */ /* 0x000ee80000000c00 */
[----:B------:R-:W4:Y:S04]  /*39c0*/  LDS.128 R16, [R29+0x40] ;  /* 0x000040001d107984 */ /* 0x000f280000000c00 */
[----:B------:R-:W5:Y:S01]  /*39d0*/  LDS.128 R20, [R29+0x50] ;  /* 0x000050001d147984 */ /* 0x000f620000000c00 */
[----:B-1----:R-:W-:-:S04]  /*39e0*/  FMNMX3 R24, R24, R25, R26, !PT ;  /* 0x0000001918187276 */ /* 0x002fc8000780001a */
[----:B0-----:R-:W-:Y:S02]  /*39f0*/  FMNMX3 R4, R24, R27, R4, !PT ;  /* 0x0000001b18047276 */ /* 0x001fe40007800004 */
[----:B------:R-:W0:Y:S02]  /*3a00*/  LDS.128 R24, [R29+0x60] ;  /* 0x000060001d187984 */ /* 0x000e240000000c00 */
[----:B------:R-:W-:-:S04]  /*3a10*/  FMNMX3 R4, R4, R5, R6, !PT ;  /* 0x0000000504047276 */ /* 0x000fc80007800006 */
[----:B--2---:R-:W-:Y:S02]  /*3a20*/  FMNMX3 R8, R4, R7, R8, !PT ;  /* 0x0000000704087276 */ /* 0x004fe40007800008 */
[----:B------:R-:W1:Y:S02]  /*3a30*/  LDS.128 R4, [R29+0x70] ;  /* 0x000070001d047984 */ /* 0x000e640000000c00 */
[----:B------:R-:W-:-:S04]  /*3a40*/  FMNMX3 R8, R8, R9, R10, !PT ;  /* 0x0000000908087276 */ /* 0x000fc8000780000a */
[----:B---3--:R-:W-:-:S04]  /*3a50*/  FMNMX3 R8, R8, R11, R12, !PT ;  /* 0x0000000b08087276 */ /* 0x008fc8000780000c */
[----:B------:R-:W-:-:S04]  /*3a60*/  FMNMX3 R8, R8, R13, R14, !PT ;  /* 0x0000000d08087276 */ /* 0x000fc8000780000e */
[----:B----4-:R-:W-:-:S04]  /*3a70*/  FMNMX3 R8, R8, R15, R16, !PT ;  /* 0x0000000f08087276 */ /* 0x010fc80007800010 */
[----:B------:R-:W-:-:S04]  /*3a80*/  FMNMX3 R8, R8, R17, R18, !PT ;  /* 0x0000001108087276 */ /* 0x000fc80007800012 */
[----:B-----5:R-:W-:-:S04]  /*3a90*/  FMNMX3 R8, R8, R19, R20, !PT ;  /* 0x0000001308087276 */ /* 0x020fc80007800014 */
[----:B------:R-:W-:-:S04]  /*3aa0*/  FMNMX3 R8, R8, R21, R22, !PT ;  /* 0x0000001508087276 */ /* 0x000fc80007800016 */
[----:B0-----:R-:W-:-:S04]  /*3ab0*/  FMNMX3 R8, R8, R23, R24, !PT ;  /* 0x0000001708087276 */ /* 0x001fc80007800018 */
[----:B------:R-:W-:-:S04]  /*3ac0*/  FMNMX3 R8, R8, R25, R26, !PT ;  /* 0x0000001908087276 */ /* 0x000fc8000780001a */
[----:B-1----:R-:W-:-:S04]  /*3ad0*/  FMNMX3 R4, R8, R27, R4, !PT ;  /* 0x0000001b08047276 */ /* 0x002fc80007800004 */
[----:B------:R-:W-:-:S04]  /*3ae0*/  FMNMX3 R4, R4, R5, R6, !PT ;  /* 0x0000000504047276 */ /* 0x000fc80007800006 */
[----:B------:R-:W-:-:S05]  /*3af0*/  FMNMX R7, R4, R7, !PT ;  /* 0x0000000704077209 */ /* 0x000fca0007800000 */
[----:B------:R1:W-:Y:S02]  /*3b00*/  STS [R0], R7 ;  /* 0x0000000700007388 */ /* 0x0003e40000000800 */
.L_x_35:
[----:B------:R-:W-:Y:S05]  /*3b10*/  BSYNC.RECONVERGENT B0 ;  /* 0x0000000000007941 */ /* 0x000fea0003800200 */
.L_x_34:
[----:B------:R-:W-:Y:S01]  /*3b20*/  BAR.SYNC.DEFER_BLOCKING 0x0 ;  /* 0x0000000000007b1d */ /* 0x000fe20000010000 */
[----:B------:R-:W-:Y:S01]  /*3b30*/  HFMA2 R20, -RZ, RZ, 0.96630859375, -0.0022525787353515625 ;  /* 0x3bbb989dff147431 */ /* 0x000fe200000001ff */
[----:B------:R-:W-:Y:S01]  /*3b40*/  MOV R21, 0x437c0000 ;  /* 0x437c000000157802 */ /* 0x000fe20000000f00 */
[----:B------:R-:W-:Y:S01]  /*3b50*/  UIADD3 UR5, UPT, UPT, UR16, 0x9200, URZ ;  /* 0x0000920010057890 */ /* 0x000fe2000fffe0ff */
[----:B------:R-:W-:Y:S02]  /*3b60*/  ISETP.NE.AND P3, PT, R37, RZ, PT ;  /* 0x000000ff2500720c */ /* 0x000fe40003f65270 */
[----:B------:R-:W-:Y:S01]  /*3b70*/  BSSY.RECONVERGENT B0, `(.L_x_36) ;  /* 0x0000040000007945 */ /* 0x000fe20003800200 */
[----:B------:R-:W-:-:S06]  /*3b80*/  ULEA UR5, UR17, UR5, 0x18 ;  /* 0x0000000511057291 */ /* 0x000fcc000f8ec0ff */
[----:B-1----:R-:W-:Y:S02]  /*3b90*/  LEA R7, R3, UR5, 0x2 ;  /* 0x0000000503077c11 */ /* 0x002fe4000f8e10ff */
[----:B------:R-:W-:Y:S01]  /*3ba0*/  LEA R3, R37, UR5, 0x7 ;  /* 0x0000000525037c11 */ /* 0x000fe2000f8e38ff */
[----:B0-----:R-:W-:Y:S04]  /*3bb0*/  LDS R28, [R28] ;  /* 0x000000001c1c7984 */ /* 0x001fe80000000800 */
[----:B------:R-:W0:Y:S02]  /*3bc0*/  LDS R5, [R0] ;  /* 0x0000000000057984 */ /* 0x000e240000000800 */
[----:B0-----:R-:W-:-:S04]  /*3bd0*/  FADD R5, R28, -R5 ;  /* 0x800000051c057221 */ /* 0x001fc80000000000 */
[----:B------:R-:W-:-:S04]  /*3be0*/  FFMA.SAT R4, R5, R20, 0.5 ;  /* 0x3f00000005047423 */ /* 0x000fc80000002014 */
[----:B------:R-:W-:-:S04]  /*3bf0*/  FFMA.RM R4, R4, R21, 12582913 ;  /* 0x4b40000104047423 */ /* 0x000fc80000004015 */
[C---:B--234-:R-:W-:Y:S01]  /*3c00*/  FADD R6, R4.reuse, -12583039 ;  /* 0xcb40007f04067421 */ /* 0x05cfe20000000000 */
[----:B------:R-:W-:-:S03]  /*3c10*/  SHF.L.U32 R4, R4, 0x17, RZ ;  /* 0x0000001704047819 */ /* 0x000fc600000006ff */
[----:B------:R-:W-:-:S04]  /*3c20*/  FFMA R6, R5, 1.4426950216293334961, -R6 ;  /* 0x3fb8aa3b05067823 */ /* 0x000fc80000000806 */
[----:B------:R-:W-:-:S04]  /*3c30*/  FFMA R6, R5, 1.925963033500011079e-08, R6 ;  /* 0x32a5706005067823 */ /* 0x000fc80000000006 */
[----:B------:R-:W0:Y:S02]  /*3c40*/  MUFU.EX2 R5, R6 ;  /* 0x0000000600057308 */ /* 0x000e240000000800 */
[----:B0-----:R-:W-:-:S05]  /*3c50*/  FMUL R4, R4, R5 ;  /* 0x0000000504047220 */ /* 0x001fca0000400000 */
[----:B------:R0:W-:Y:S01]  /*3c60*/  STS [R7], R4 ;  /* 0x0000000407007388 */ /* 0x0001e20000000800 */
[----:B------:R-:W-:Y:S06]  /*3c70*/  BAR.SYNC.DEFER_BLOCKING 0x0 ;  /* 0x0000000000007b1d */ /* 0x000fec0000010000 */
[----:B------:R-:W-:Y:S05]  /*3c80*/  @P1 BRA `(.L_x_37) ;  /* 0x0000000000b81947 */ /* 0x000fea0003800000 */
[----:B0-----:R-:W0:Y:S01]  /*3c90*/  LDS.128 R4, [R3] ;  /* 0x0000000003047984 */ /* 0x001e220000000c00 */
[----:B------:R-:W1:Y:S01]  /*3ca0*/  S2UR UR6, SR_CgaCtaId ;  /* 0x00000000000679c3 */ /* 0x000e620000008800 */
[----:B------:R-:W-:Y:S02]  /*3cb0*/  UMOV UR5, 0x400 ;  /* 0x0000040000057882 */ /* 0x000fe40000000000 */
[----:B------:R-:W2:Y:S01]  /*3cc0*/  LDS.128 R16, [R3+0x10] ;  /* 0x0000100003107984 */ /* 0x000ea20000000c00 */
[----:B------:R-:W-:-:S03]  /*3cd0*/  UIADD3 UR5, UPT, UPT, UR5, 0xa280, URZ ;  /* 0x0000a28005057890 */ /* 0x000fc6000fffe0ff */
[----:B------:R-:W3:Y:S04]  /*3ce0*/  LDS.128 R8, [R3+0x20] ;  /* 0x0000200003087984 */ /* 0x000ee80000000c00 */
[----:B------:R-:W4:Y:S01]  /*3cf0*/  LDS.128 R12, [R3+0x30] ;  /* 0x00003000030c7984 */ /* 0x000f220000000c00 */
[----:B-1----:R-:W-:Y:S01]  /*3d00*/  ULEA UR5, UR6, UR5, 0x18 ;  /* 0x0000000506057291 */ /* 0x002fe2000f8ec0ff */
[----:B0-----:R-:W-:-:S04]  /*3d10*/  FADD R4, RZ, R4 ;  /* 0x00000004ff047221 */ /* 0x001fc80000000000 */
[----:B------:R-:W-:-:S04]  /*3d20*/  FADD R5, R4, R5 ;  /* 0x0000000504057221 */ /* 0x000fc80000000000 */
[----:B------:R-:W-:-:S04]  /*3d30*/  FADD R6, R5, R6 ;  /* 0x0000000605067221 */ /* 0x000fc80000000000 */
[----:B------:R-:W-:-:S04]  /*3d40*/  FADD R7, R6, R7 ;  /* 0x0000000706077221 */ /* 0x000fc80000000000 */
[----:B--2---:R-:W-:Y:S02]  /*3d50*/  FADD R16, R7, R16 ;  /* 0x0000001007107221 */ /* 0x004fe40000000000 */
[----:B------:R-:W0:Y:S02]  /*3d60*/  LDS.128 R4, [R3+0x40] ;  /* 0x0000400003047984 */ /* 0x000e240000000c00 */
[----:B------:R-:W-:-:S04]  /*3d70*/  FADD R17, R16, R17 ;  /* 0x0000001110117221 */ /* 0x000fc80000000000 */
[----:B------:R-:W-:-:S04]  /*3d80*/  FADD R18, R17, R18 ;  /* 0x0000001211127221 */ /* 0x000fc80000000000 */
[----:B------:R-:W-:-:S04]  /*3d90*/  FADD R19, R18, R19 ;  /* 0x0000001312137221 */ /* 0x000fc80000000000 */
[----:B---3--:R-:W-:Y:S02]  /*3da0*/  FADD R8, R19, R8 ;  /* 0x0000000813087221 */ /* 0x008fe40000000000 */
[----:B------:R-:W1:Y:S02]  /*3db0*/  LDS.128 R16, [R3+0x50] ;  /* 0x0000500003107984 */ /* 0x000e640000000c00 */
[----:B------:R-:W-:-:S04]  /*3dc0*/  FADD R9, R8, R9 ;  /* 0x0000000908097221 */ /* 0x000fc80000000000 */
[----:B------:R-:W-:-:S04]  /*3dd0*/  FADD R10, R9, R10 ;  /* 0x0000000a090a7221 */ /* 0x000fc80000000000 */
[----:B------:R-:W-:-:S04]  /*3de0*/  FADD R11, R10, R11 ;  /* 0x0000000b0a0b7221 */ /* 0x000fc80000000000 */
[----:B----4-:R-:W-:Y:S02]  /*3df0*/  FADD R12, R11, R12 ;  /* 0x0000000c0b0c7221 */ /* 0x010fe40000000000 */
[----:B------:R-:W2:Y:S02]  /*3e00*/  LDS.128 R8, [R3+0x60] ;  /* 0x0000600003087984 */ /* 0x000ea40000000c00 */
[----:B------:R-:W-:-:S04]  /*3e10*/  FADD R13, R12, R13 ;  /* 0x0000000d0c0d7221 */ /* 0x000fc80000000000 */
[----:B------:R-:W-:-:S04]  /*3e20*/  FADD R14, R13, R14 ;  /* 0x0000000e0d0e7221 */ /* 0x000fc80000000000 */
[----:B------:R-:W-:-:S04]  /*3e30*/  FADD R15, R14, R15 ;  /* 0x0000000f0e0f7221 */ /* 0x000fc80000000000 */
[----:B0-----:R-:W-:Y:S02]  /*3e40*/  FADD R4, R15, R4 ;  /* 0x000000040f047221 */ /* 0x001fe40000000000 */
[----:B------:R-:W0:Y:S02]  /*3e50*/  LDS.128 R12, [R3+0x70] ;  /* 0x00007000030c7984 */ /* 0x000e240000000c00 */
[----:B------:R-:W-:-:S04]  /*3e60*/  FADD R5, R4, R5 ;  /* 0x0000000504057221 */ /* 0x000fc80000000000 */
[----:B------:R-:W-:Y:S01]  /*3e70*/  FADD R6, R5, R6 ;  /* 0x0000000605067221 */ /* 0x000fe20000000000 */
[----:B------:R-:W-:-:S03]  /*3e80*/  LEA R5, R37, UR5, 0x2 ;  /* 0x0000000525057c11 */ /* 0x000fc6000f8e10ff */
[----:B------:R-:W-:-:S04]  /*3e90*/  FADD R7, R6, R7 ;  /* 0x0000000706077221 */ /* 0x000fc80000000000 */
[----:B-1----:R-:W-:-:S04]  /*3ea0*/  FADD R16, R7, R16 ;  /* 0x0000001007107221 */ /* 0x002fc80000000000 */
[----:B------:R-:W-:-:S04]  /*3eb0*/  FADD R17, R16, R17 ;  /* 0x0000001110117221 */ /* 0x000fc80000000000 */
[----:B------:R-:W-:-:S04]  /*3ec0*/  FADD R18, R17, R18 ;  /* 0x0000001211127221 */ /* 0x000fc80000000000 */
[----:B------:R-:W-:-:S04]  /*3ed0*/  FADD R19, R18, R19 ;  /* 0x0000001312137221 */ /* 0x000fc80000000000 */
[----:B--2---:R-:W-:-:S04]  /*3ee0*/  FADD R8, R19, R8 ;  /* 0x0000000813087221 */ /* 0x004fc80000000000 */
[----:B------:R-:W-:-:S04]  /*3ef0*/  FADD R9, R8, R9 ;  /* 0x0000000908097221 */ /* 0x000fc80000000000 */
[----:B------:R-:W-:-:S04]  /*3f00*/  FADD R10, R9, R10 ;  /* 0x0000000a090a7221 */ /* 0x000fc80000000000 */
[----:B------:R-:W-:-:S04]  /*3f10*/  FADD R11, R10, R11 ;  /* 0x0000000b0a0b7221 */ /* 0x000fc80000000000 */
[----:B0-----:R-:W-:-:S04]  /*3f20*/  FADD R12, R11, R12 ;  /* 0x0000000c0b0c7221 */ /* 0x001fc80000000000 */
[----:B------:R-:W-:-:S04]  /*3f30*/  FADD R13, R12, R13 ;  /* 0x0000000d0c0d7221 */ /* 0x000fc80000000000 */
[----:B------:R-:W-:-:S04]  /*3f40*/  FADD R14, R13, R14 ;  /* 0x0000000e0d0e7221 */ /* 0x000fc80000000000 */
[----:B------:R-:W-:-:S05]  /*3f50*/  FADD R14, R14, R15 ;  /* 0x0000000f0e0e7221 */ /* 0x000fca0000000000 */
[----:B------:R1:W-:Y:S02]  /*3f60*/  STS [R5], R14 ;  /* 0x0000000e05007388 */ /* 0x0003e40000000800 */
.L_x_37:
[----:B------:R-:W-:Y:S05]  /*3f70*/  BSYNC.RECONVERGENT B0 ;  /* 0x0000000000007941 */ /* 0x000fea0003800200 */
.L_x_36:
[----:B------:R-:W-:Y:S06]  /*3f80*/  BAR.SYNC.DEFER_BLOCKING 0x0 ;  /* 0x0000000000007b1d */ /* 0x000fec0000010000 */
[----:B------:R-:W-:Y:S04]  /*3f90*/  BSSY.RECONVERGENT B0, `(.L_x_38) ;  /* 0x000002b000007945 */ /* 0x000fe80003800200 */
[----:B------:R-:W-:Y:S05]  /*3fa0*/  @P3 BRA `(.L_x_39) ;  /* 0x0000000000a43947 */ /* 0x000fea0003800000 */
[----:B------:R-:W2:Y:S01]  /*3fb0*/  S2UR UR10, SR_CgaCtaId ;  /* 0x00000000000a79c3 */ /* 0x000ea20000008800 */
[----:B------:R-:W-:Y:S01]  /*3fc0*/  UMOV UR5, 0x400 ;  /* 0x0000040000057882 */ /* 0x000fe20000000000 */
[----:B------:R-:W-:Y:S02]  /*3fd0*/  UIADD3 UR11, UPT, UPT, UR16, 0x8080, URZ ;  /* 0x00008080100b7890 */ /* 0x000fe4000fffe0ff */
[----:B------:R-:W-:Y:S02]  /*3fe0*/  UIADD3 UR6, UPT, UPT, UR5, 0xa200, URZ ;  /* 0x0000a20005067890 */ /* 0x000fe4000fffe0ff */
[----:B------:R-:W-:Y:S02]  /*3ff0*/  ULEA UR11, UR17, UR11, 0x18 ;  /* 0x0000000b110b7291 */ /* 0x000fe4000f8ec0ff */
[----:B------:R-:W-:-:S04]  /*4000*/  UIADD3 UR5, UPT, UPT, UR5, 0xa280, URZ ;  /* 0x0000a28005057890 */ /* 0x000fc8000fffe0ff */
[----:B0-----:R-:W-:-:S06]  /*4010*/  LEA R4, R39, UR11, 0x2 ;  /* 0x0000000b27047c11 */ /* 0x001fcc000f8e10ff */
[----:B------:R-:W-:Y:S01]  /*4020*/  LDS R4, [R4] ;  /* 0x0000000004047984 */ /* 0x000fe20000000800 */
[----:B--2---:R-:W-:Y:S02]  /*4030*/  ULEA UR6, UR10, UR6, 0x18 ;  /* 0x000000060a067291 */ /* 0x004fe4000f8ec0ff */
[----:B------:R-:W-:-:S04]  /*4040*/  ULEA UR5, UR10, UR5, 0x18 ;  /* 0x000000050a057291 */ /* 0x000fc8000f8ec0ff */
[C---:B-1----:R-:W-:Y:S01]  /*4050*/  LEA R5, R39.reuse, UR6, 0x2 ;  /* 0x0000000627057c11 */ /* 0x042fe2000f8e10ff */
[----:B------:R-:W-:Y:S01]  /*4060*/  UIADD3 UR6, UPT, UPT, UR16, 0x8180, URZ ;  /* 0x0000818010067890 */ /* 0x000fe2000fffe0ff */
[----:B------:R-:W-:-:S03]  /*4070*/  LEA R13, R39, UR5, 0x2 ;  /* 0x00000005270d7c11 */ /* 0x000fc6000f8e10ff */
[----:B------:R-:W-:Y:S01]  /*4080*/  ULEA UR6, UR17, UR6, 0x18 ;  /* 0x0000000611067291 */ /* 0x000fe2000f8ec0ff */
[----:B------:R-:W0:Y:S05]  /*4090*/  LDS R5, [R5] ;  /* 0x0000000005057984 */ /* 0x000e2a0000000800 */
[----:B------:R-:W-:Y:S02]  /*40a0*/  LEA R15, R39, UR6, 0x2 ;  /* 0x00000006270f7c11 */ /* 0x000fe4000f8e10ff */
[----:B0-----:R-:W-:-:S05]  /*40b0*/  FMNMX R6, R4, R5, !PT ;  /* 0x0000000504067209 */ /* 0x001fca0007800000 */
[--C-:B------:R-:W-:Y:S01]  /*40c0*/  FADD R11, R5, -R6.reuse ;  /* 0x80000006050b7221 */ /* 0x100fe20000000000 */
[----:B------:R-:W-:Y:S01]  /*40d0*/  FADD R7, R4, -R6 ;  /* 0x8000000604077221 */ /* 0x000fe20000000000 */
[----:B------:R-:W-:Y:S02]  /*40e0*/  STS [R15], R6 ;  /* 0x000000060f007388 */ /* 0x000fe40000000800 */
[-C--:B------:R-:W-:Y:S01]  /*40f0*/  FFMA.SAT R8, R11, R20.reuse, 0.5 ;  /* 0x3f0000000b087423 */ /* 0x080fe20000002014 */
[----:B------:R-:W-:Y:S01]  /*4100*/  FFMA.SAT R4, R7, R20, 0.5 ;  /* 0x3f00000007047423 */ /* 0x000fe20000002014 */
[----:B------:R-:W0:Y:S02]  /*4110*/  LDS R13, [R13] ;  /* 0x000000000d0d7984 */ /* 0x000e240000000800 */
[-C--:B------:R-:W-:Y:S01]  /*4120*/  FFMA.RM R10, R8, R21.reuse, 12582913 ;  /* 0x4b400001080a7423 */ /* 0x080fe20000004015 */
[----:B------:R-:W-:Y:S01]  /*4130*/  FFMA.RM R4, R4, R21, 12582913 ;  /* 0x4b40000104047423 */ /* 0x000fe20000004015 */
[----:B------:R-:W1:Y:S02]  /*4140*/  LDS R9, [R2] ;  /* 0x0000000002097984 */ /* 0x000e640000000800 */
[C---:B------:R-:W-:Y:S01]  /*4150*/  FADD R8, R10.reuse, -12583039 ;  /* 0xcb40007f0a087421 */ /* 0x040fe20000000000 */
[----:B------:R-:W-:-:S03]  /*4160*/  IMAD.SHL.U32 R10, R10, 0x800000, RZ ;  /* 0x008000000a0a7824 */ /* 0x000fc600078e00ff */
[C---:B------:R-:W-:Y:S01]  /*4170*/  FFMA R12, R11.reuse, 1.4426950216293334961, -R8 ;  /* 0x3fb8aa3b0b0c7823 */ /* 0x040fe20000000808 */
[C---:B------:R-:W-:Y:S01]  /*4180*/  FADD R8, R4.reuse, -12583039 ;  /* 0xcb40007f04087421 */ /* 0x040fe20000000000 */
[----:B------:R-:W-:Y:S02]  /*4190*/  SHF.L.U32 R4, R4, 0x17, RZ ;  /* 0x0000001704047819 */ /* 0x000fe400000006ff */
[----:B------:R-:W-:Y:S01]  /*41a0*/  FFMA R12, R11, 1.925963033500011079e-08, R12 ;  /* 0x32a570600b0c7823 */ /* 0x000fe2000000000c */
[----:B------:R-:W-:-:S03]  /*41b0*/  FFMA R8, R7, 1.4426950216293334961, -R8 ;  /* 0x3fb8aa3b07087823 */ /* 0x000fc60000000808 */
[----:B------:R-:W2:Y:S01]  /*41c0*/  MUFU.EX2 R11, R12 ;  /* 0x0000000c000b7308 */ /* 0x000ea20000000800 */
[----:B------:R-:W-:-:S07]  /*41d0*/  FFMA R8, R7, 1.925963033500011079e-08, R8 ;  /* 0x32a5706007087823 */ /* 0x000fce0000000008 */
[----:B------:R-:W3:Y:S01]  /*41e0*/  MUFU.EX2 R5, R8 ;  /* 0x0000000800057308 */ /* 0x000ee20000000800 */
[----:B--2---:R-:W-:-:S04]  /*41f0*/  FMUL R10, R10, R11 ;  /* 0x0000000b0a0a7220 */ /* 0x004fc80000400000 */
[----:B0-----:R-:W-:Y:S01]  /*4200*/  FMUL R13, R10, R13 ;  /* 0x0000000d0a0d7220 */ /* 0x001fe20000400000 */
[----:B---3--:R-:W-:-:S04]  /*4210*/  FMUL R4, R4, R5 ;  /* 0x0000000504047220 */ /* 0x008fc80000400000 */
[----:B-1----:R-:W-:-:S05]  /*4220*/  FFMA R9, R4, R9, R13 ;  /* 0x0000000904097223 */ /* 0x002fca000000000d */
[----:B------:R2:W-:Y:S02]  /*4230*/  STS [R36], R9 ;  /* 0x0000000924007388 */ /* 0x0005e40000000800 */
.L_x_39:
[----:B------:R-:W-:Y:S05]  /*4240*/  BSYNC.RECONVERGENT B0 ;  /* 0x0000000000007941 */ /* 0x000fea0003800200 */
.L_x_38:
[----:B------:R-:W-:Y:S06]  /*4250*/  BAR.SYNC.DEFER_BLOCKING 0x0 ;  /* 0x0000000000007b1d */ /* 0x000fec0000010000 */
[----:B------:R-:W-:Y:S05]  /*4260*/  @!P0 BRA `(.L_x_40) ;  /* 0x0000000800b48947 */ /* 0x000fea0003800000 */
[----:B------:R-:W3:Y:S01]  /*4270*/  S2UR UR10, SR_CgaCtaId ;  /* 0x00000000000a79c3 */ /* 0x000ee20000008800 */
[----:B------:R-:W-:Y:S01]  /*4280*/  UMOV UR5, 0x400 ;  /* 0x0000040000057882 */ /* 0x000fe20000000000 */
[----:B------:R-:W-:Y:S01]  /*4290*/  LDS R0, [R0] ;  /* 0x0000000000007984 */ /* 0x000fe20000000800 */
[----:B------:R-:W-:Y:S02]  /*42a0*/  UIADD3 UR6, UPT, UPT, UR5, 0x8080, URZ ;  /* 0x0000808005067890 */ /* 0x000fe4000fffe0ff */
[----:B------:R-:W-:Y:S01]  /*42b0*/  UIADD3 UR11, UPT, UPT, UR5, 0x8180, URZ ;  /* 0x00008180050b7890 */ /* 0x000fe2000fffe0ff */
[----:B--2---:R-:W-:Y:S04]  /*42c0*/  LDS.128 R8, [R3+0x10] ;  /* 0x0000100003087984 */ /* 0x004fe80000000c00 */
[----:B-1----:R-:W-:Y:S04]  /*42d0*/  LDS.128 R12, [R3+0x20] ;  /* 0x00002000030c7984 */ /* 0x002fe80000000c00 */
[----:B------:R-:W-:Y:S04]  /*42e0*/  LDS.128 R16, [R3+0x30] ;  /* 0x0000300003107984 */ /* 0x000fe80000000c00 */
[----:B------:R-:W-:Y:S04]  /*42f0*/  LDS.128 R24, [R3+0x50] ;  /* 0x0000500003187984 */ /* 0x000fe80000000c00 */
[----:B------:R-:W-:Y:S01]  /*4300*/  LDS.128 R28, [R3+0x60] ;  /* 0x00006000031c7984 */ /* 0x000fe20000000c00 */
[----:B---3--:R-:W-:-:S02]  /*4310*/  ULEA UR6, UR10, UR6, 0x18 ;  /* 0x000000060a067291 */ /* 0x008fc4000f8ec0ff */
[----:B------:R-:W-:Y:S01]  /*4320*/  ULEA UR11, UR10, UR11, 0x18 ;  /* 0x0000000b0a0b7291 */ /* 0x000fe2000f8ec0ff */
[----:B------:R-:W-:Y:S03]  /*4330*/  LDS.128 R32, [R3+0x70] ;  /* 0x0000700003207984 */ /* 0x000fe60000000c00 */
[C---:B0-----:R-:W-:Y:S01]  /*4340*/  LEA R4, R37.reuse, UR6, 0x2 ;  /* 0x0000000625047c11 */ /* 0x041fe2000f8e10ff */
[----:B------:R-:W-:Y:S01]  /*4350*/  UIADD3 UR6, UPT, UPT, UR5, 0x8000, URZ ;  /* 0x0000800005067890 */ /* 0x000fe2000fffe0ff */
[----:B------:R-:W-:Y:S01]  /*4360*/  LEA R5, R37, UR11, 0x2 ;  /* 0x0000000b25057c11 */ /* 0x000fe2000f8e10ff */
[----:B------:R-:W-:Y:S02]  /*4370*/  UIADD3 UR5, UPT, UPT, UR5, 0x8100, URZ ;  /* 0x0000810005057890 */ /* 0x000fe4000fffe0ff */
[----:B------:R-:W-:Y:S01]  /*4380*/  ULEA UR6, UR10, UR6, 0x18 ;  /* 0x000000060a067291 */ /* 0x000fe2000f8ec0ff */
[----:B------:R-:W-:Y:S01]  /*4390*/  LDS R4, [R4] ;  /* 0x0000000004047984 */ /* 0x000fe20000000800 */
[----:B------:R-:W-:-:S03]  /*43a0*/  ULEA UR5, UR10, UR5, 0x18 ;  /* 0x000000050a057291 */ /* 0x000fc6000f8ec0ff */
[----:B------:R-:W0:Y:S03]  /*43b0*/  LDS R5, [R5] ;  /* 0x0000000005057984 */ /* 0x000e260000000800 */
[----:B------:R-:W-:Y:S01]  /*43c0*/  LEA R47, R37, UR5, 0x2 ;  /* 0x00000005252f7c11 */ /* 0x000fe2000f8e10ff */
[----:B------:R-:W-:-:S05]  /*43d0*/  UMOV UR5, URZ ;  /* 0x000000ff00057c82 */ /* 0x000fca0008000000 */
[----:B------:R-:W-:Y:S01]  /*43e0*/  LDS R47, [R47] ;  /* 0x000000002f2f7984 */ /* 0x000fe20000000800 */
[----:B0-----:R-:W-:Y:S01]  /*43f0*/  FADD R45, R4, -R5 ;  /* 0x80000005042d7221 */ /* 0x001fe20000000000 */
[----:B------:R-:W-:Y:S01]  /*4400*/  FADD R43, -R5, R0 ;  /* 0x00000000052b7221 */ /* 0x000fe20000000100 */
[----:B------:R-:W-:Y:S01]  /*4410*/  LEA R0, R37, UR6, 0x2 ;  /* 0x0000000625007c11 */ /* 0x000fe2000f8e10ff */
[----:B------:R-:W-:Y:S01]  /*4420*/  LDS.128 R4, [R3] ;  /* 0x0000000003047984 */ /* 0x000fe20000000c00 */
[-C--:B------:R-:W-:Y:S01]  /*4430*/  FFMA.SAT R40, R45, R20.reuse, 0.5 ;  /* 0x3f0000002d287423 */ /* 0x080fe20000002014 */
[----:B------:R-:W-:-:S03]  /*4440*/  FFMA.SAT R42, R43, R20, 0.5 ;  /* 0x3f0000002b2a7423 */ /* 0x000fc60000002014 */
[----:B------:R-:W0:Y:S01]  /*4450*/  LDS R0, [R0] ;  /* 0x0000000000007984 */ /* 0x000e220000000800 */
[-C--:B------:R-:W-:Y:S01]  /*4460*/  FFMA.RM R40, R40, R21.reuse, 12582913 ;  /* 0x4b40000128287423 */ /* 0x080fe20000004015 */
[----:B------:R-:W-:Y:S02]  /*4470*/  FFMA.RM R42, R42, R21, 12582913 ;  /* 0x4b4000012a2a7423 */ /* 0x000fe40000004015 */
[----:B------:R1:W2:Y:S01]  /*4480*/  LDS.128 R20, [R3+0x40] ;  /* 0x0000400003147984 */ /* 0x0002a20000000c00 */
[----:B------:R-:W-:Y:S01]  /*4490*/  FADD R44, R40, -12583039 ;  /* 0xcb40007f282c7421 */ /* 0x000fe20000000000 */
[----:B------:R-:W-:Y:S01]  /*44a0*/  FADD R46, R42, -12583039 ;  /* 0xcb40007f2a2e7421 */ /* 0x000fe20000000000 */
[----:B------:R-:W-:Y:S02]  /*44b0*/  SHF.L.U32 R40, R40, 0x17, RZ ;  /* 0x0000001728287819 */ /* 0x000fe400000006ff */
[----:B------:R-:W-:Y:S01]  /*44c0*/  FFMA R44, R45, 1.4426950216293334961, -R44 ;  /* 0x3fb8aa3b2d2c7823 */ /* 0x000fe2000000082c */
[----:B------:R-:W-:-:S03]  /*44d0*/  FFMA R46, R43, 1.4426950216293334961, -R46 ;  /* 0x3fb8aa3b2b2e7823 */ /* 0x000fc6000000082e */
[----:B------:R-:W-:Y:S01]  /*44e0*/  FFMA R45, R45, 1.925963033500011079e-08, R44 ;  /* 0x32a570602d2d7823 */ /* 0x000fe2000000002c */
[----:B------:R-:W-:Y:S01]  /*44f0*/  FFMA R46, R43, 1.925963033500011079e-08, R46 ;  /* 0x32a570602b2e7823 */ /* 0x000fe2000000002e */
[----:B------:R-:W-:-:S03]  /*4500*/  SHF.L.U32 R44, R42, 0x17, RZ ;  /* 0x000000172a2c7819 */ /* 0x000fc600000006ff */
[----:B------:R-:W3:Y:S08]  /*4510*/  MUFU.EX2 R43, R46 ;  /* 0x0000002e002b7308 */ /* 0x000ef00000000800 */
[----:B------:R-:W1:Y:S01]  /*4520*/  MUFU.EX2 R45, R45 ;  /* 0x0000002d002d7308 */ /* 0x000e620000000800 */
[----:B---3--:R-:W-:Y:S01]  /*4530*/  FMUL R44, R44, R43 ;  /* 0x0000002b2c2c7220 */ /* 0x008fe20000400000 */
[----:B-1----:R-:W-:-:S04]  /*4540*/  FMUL R3, R40, R45 ;  /* 0x0000002d28037220 */ /* 0x002fc80000400000 */
[----:B0-2---:R-:W-:-:S07]  /*4550*/  FMUL R40, R0, R3 ;  /* 0x0000000300287220 */ /* 0x005fce0000400000 */
.L_x_43:
[----:B------:R-:W0:Y:S01]  /*4560*/  S2UR UR11, SR_CgaCtaId ;  /* 0x00000000000b79c3 */ /* 0x000e220000008800 */
[----:B------:R-:W-:Y:S01]  /*4570*/  UMOV UR6, 0x400 ;  /* 0x0000040000067882 */ /* 0x000fe20000000000 */
[----:B------:R-:W-:Y:S01]  /*4580*/  VIADD R0, R39, UR5 ;  /* 0x0000000527007c36 */ /* 0x000fe20008000000 */
[----:B------:R-:W-:Y:S01]  /*4590*/  UIADD3 UR10, UPT, UPT, UR6, 0x2000, URZ ;  /* 0x00002000060a7890 */ /* 0x000fe2000fffe0ff */
[----:B------:R-:W-:Y:S01]  /*45a0*/  BSSY.RECONVERGENT B0, `(.L_x_41) ;  /* 0x0000077000007945 */ /* 0x000fe20003800200 */
[----:B------:R-:W-:Y:S02]  /*45b0*/  UIADD3 UR6, UPT, UPT, UR6, 0x6000, URZ ;  /* 0x0000600006067890 */ /* 0x000fe4000fffe0ff */
[----:B------:R-:W-:Y:S01]  /*45c0*/  UIADD3 UR5, UPT, UPT, UR5, 0x20, URZ ;  /* 0x0000002005057890 */ /* 0x000fe2000fffe0ff */
[----:B------:R-:W1:Y:S01]  /*45d0*/  LDC R42, c[0x0][0x3b0] ;  /* 0x0000ec00ff2a7b82 */ /* 0x000e620000000800 */
[----:B0-----:R-:W-:Y:S02]  /*45e0*/  ULEA UR10, UR11, UR10, 0x18 ;  /* 0x0000000a0b0a7291 */ /* 0x001fe4000f8ec0ff */
[----:B------:R-:W-:-:S04]  /*45f0*/  ULEA UR6, UR11, UR6, 0x18 ;  /* 0x000000060b067291 */ /* 0x000fc8000f8ec0ff */
[----:B------:R-:W-:Y:S02]  /*4600*/  LEA R49, R0, UR10, 0x2 ;  /* 0x0000000a00317c11 */ /* 0x000fe4000f8e10ff */
[C---:B-1----:R-:W-:Y:S02]  /*4610*/  ISETP.LE.AND P3, PT, R42.reuse, UR5, PT ;  /* 0x000000052a007c0c */ /* 0x042fe4000bf63270 */
[C---:B------:R-:W-:Y:S01]  /*4620*/  LEA R51, R42.reuse, R49, 0x2 ;  /* 0x000000312a337211 */ /* 0x040fe200078e10ff */
[----:B------:R0:W1:Y:S03]  /*4630*/  LDS R43, [R49] ;  /* 0x00000000312b7984 */ /* 0x0000660000000800 */
[C---:B------:R-:W-:Y:S01]  /*4640*/  LEA R53, R42.reuse, R51, 0x2 ;  /* 0x000000332a357211 */ /* 0x040fe200078e10ff */
[----:B---3--:R2:W3:Y:S03]  /*4650*/  LDS R50, [R51] ;  /* 0x0000000033327984 */ /* 0x0084e60000000800 */
[C---:B------:R-:W-:Y:S01]  /*4660*/  LEA R52, R42.reuse, R53, 0x2 ;  /* 0x000000352a347211 */ /* 0x040fe200078e10ff */
[----:B------:R4:W5:Y:S04]  /*4670*/  LDS R45, [R53] ;  /* 0x00000000352d7984 */ /* 0x0009680000000800 */
[----:B------:R-:W5:Y:S01]  /*4680*/  LDS R48, [R52] ;  /* 0x0000000034307984 */ /* 0x000f620000000800 */
[----:B0-----:R-:W-:-:S05]  /*4690*/  IMAD R49, R42, 0x4, R52 ;  /* 0x000000042a317824 */ /* 0x001fca00078e0234 */
[----:B------:R0:W0:Y:S01]  /*46a0*/  LDS R3, [R49] ;  /* 0x0000000031037984 */ /* 0x0000220000000800 */
[----:B--2---:R-:W-:-:S04]  /*46b0*/  LEA R51, R42, R49, 0x2 ;  /* 0x000000312a337211 */ /* 0x004fc800078e10ff */
[----:B----4-:R-:W-:Y:S01]  /*46c0*/  LEA R53, R42, R51, 0x2 ;  /* 0x000000332a357211 */ /* 0x010fe200078e10ff */
[----:B------:R-:W2:Y:S01]  /*46d0*/  LDS R46, [R51] ;  /* 0x00000000332e7984 */ /* 0x000ea20000000800 */
[----:B-1----:R-:W-:-:S04]  /*46e0*/  FFMA R43, R4, R43, RZ ;  /* 0x0000002b042b7223 */ /* 0x002fc800000000ff */
[----:B---3--:R-:W-:Y:S02]  /*46f0*/  FFMA R50, R50, R5, R43 ;  /* 0x0000000532327223 */ /* 0x008fe4000000002b */
[----:B------:R1:W3:Y:S02]  /*4700*/  LDS R43, [R53] ;  /* 0x00000000352b7984 */ /* 0x0002e40000000800 */
[----:B-----5:R-:W-:-:S04]  /*4710*/  FFMA R45, R45, R6, R50 ;  /* 0x000000062d2d7223 */ /* 0x020fc80000000032 */
[----:B0-----:R-:W-:Y:S01]  /*4720*/  FFMA R49, R48, R7, R45 ;  /* 0x0000000730317223 */ /* 0x001fe2000000002d */
[----:B-1----:R-:W-:-:S03]  /*4730*/  LEA R53, R42, R53, 0x2 ;  /* 0x000000352a357211 */ /* 0x002fc600078e10ff */
[----:B------:R-:W-:Y:S02]  /*4740*/  FFMA R3, R8, R3, R49 ;  /* 0x0000000308037223 */ /* 0x000fe40000000031 */
[----:B------:R-:W0:Y:S01]  /*4750*/  LDS R50, [R53] ;  /* 0x0000000035327984 */ /* 0x000e220000000800 */
[----:B------:R-:W-:Y:S02]  /*4760*/  IMAD R52, R42, 0x4, R53 ;  /* 0x000000042a347824 */ /* 0x000fe400078e0235 */
[----:B--2---:R-:W-:-:S03]  /*4770*/  FFMA R46, R46, R9, R3 ;  /* 0x000000092e2e7223 */ /* 0x004fc60000000003 */
[----:B------:R-:W1:Y:S01]  /*4780*/  LDS R45, [R52] ;  /* 0x00000000342d7984 */ /* 0x000e620000000800 */
[----:B------:R-:W-:-:S05]  /*4790*/  LEA R51, R42, R52, 0x2 ;  /* 0x000000342a337211 */ /* 0x000fca00078e10ff */
[----:B------:R2:W4:Y:S02]  /*47a0*/  LDS R48, [R51] ;  /* 0x0000000033307984 */ /* 0x0005240000000800 */
[----:B--2---:R-:W-:-:S04]  /*47b0*/  LEA R51, R42, R51, 0x2 ;  /* 0x000000332a337211 */ /* 0x004fc800078e10ff */
[----:B------:R-:W-:Y:S01]  /*47c0*/  LEA R49, R42, R51, 0x2 ;  /* 0x000000332a317211 */ /* 0x000fe200078e10ff */
[----:B------:R2:W5:Y:S01]  /*47d0*/  LDS R3, [R51] ;  /* 0x0000000033037984 */ /* 0x0005620000000800 */
[----:B---3--:R-:W-:-:S03]  /*47e0*/  FFMA R43, R43, R10, R46 ;  /* 0x0000000a2b2b7223 */ /* 0x008fc6000000002e */
[----:B------:R0:W3:Y:S01]  /*47f0*/  LDS R46, [R49] ;  /* 0x00000000312e7984 */ /* 0x0000e20000000800 */
[----:B------:R-:W-:-:S05]  /*4800*/  IMAD R53, R42, 0x4, R49 ;  /* 0x000000042a357824 */ /* 0x000fca00078e0231 */
[----:B------:R-:W-:-:S04]  /*4810*/  LEA R52, R42, R53, 0x2 ;  /* 0x000000352a347211 */ /* 0x000fc800078e10ff */
[----:B--2---:R-:W-:Y:S01]  /*4820*/  LEA R51, R42, R52, 0x2 ;  /* 0x000000342a337211 */ /* 0x004fe200078e10ff */
[----:B0-----:R-:W-:Y:S02]  /*4830*/  FFMA R49, R50, R11, R43 ;  /* 0x0000000b32317223 */ /* 0x001fe4000000002b */
[----:B------:R-:W0:Y:S02]  /*4840*/  LDS R43, [R53] ;  /* 0x00000000352b7984 */ /* 0x000e240000000800 */
[----:B-1----:R-:W-:Y:S02]  /*4850*/  FFMA R45, R12, R45, R49 ;  /* 0x0000002d0c2d7223 */ /* 0x002fe40000000031 */
[----:B------:R-:W1:Y:S02]  /*4860*/  LDS R50, [R52] ;  /* 0x0000000034327984 */ /* 0x000e640000000800 */
[----:B----4-:R-:W-:Y:S02]  /*4870*/  FFMA R48, R48, R13, R45 ;  /* 0x0000000d30307223 */ /* 0x010fe4000000002d */
[----:B------:R2:W4:Y:S02]  /*4880*/  LDS R45, [R51] ;  /* 0x00000000332d7984 */ /* 0x0005240000000800 */
[----:B--2---:R-:W-:Y:S01]  /*4890*/  LEA R51, R42, R51, 0x2 ;  /* 0x000000332a337211 */ /* 0x004fe200078e10ff */
[----:B-----5:R-:W-:-:S04]  /*48a0*/  FFMA R3, R3, R14, R48 ;  /* 0x0000000e03037223 */ /* 0x020fc80000000030 */
[----:B------:R-:W-:Y:S01]  /*48b0*/  IMAD R53, R42, 0x4, R51 ;  /* 0x000000042a357824 */ /* 0x000fe200078e0233 */
[----:B------:R-:W2:Y:S01]  /*48c0*/  LDS R48, [R51] ;  /* 0x0000000033307984 */ /* 0x000ea20000000800 */
[----:B---3--:R-:W-:-:S03]  /*48d0*/  FFMA R49, R46, R15, R3 ;  /* 0x0000000f2e317223 */ /* 0x008fc60000000003 */
[----:B------:R3:W5:Y:S02]  /*48e0*/  LDS R3, [R53] ;  /* 0x0000000035037984 */ /* 0x0007640000000800 */
[----:B---3--:R-:W-:Y:S01]  /*48f0*/  LEA R53, R42, R53, 0x2 ;  /* 0x000000352a357211 */ /* 0x008fe200078e10ff */
[----:B0-----:R-:W-:-:S03]  /*4900*/  FFMA R43, R16, R43, R49 ;  /* 0x0000002b102b7223 */ /* 0x001fc60000000031 */
[----:B------:R-:W-:Y:S01]  /*4910*/  LEA R52, R42, R53, 0x2 ;  /* 0x000000352a347211 */ /* 0x000fe200078e10ff */
[----:B------:R-:W0:Y:S01]  /*4920*/  LDS R46, [R53] ;  /* 0x00000000352e7984 */ /* 0x000e220000000800 */
[----:B-1----:R-:W-:Y:S02]  /*4930*/  FFMA R50, R50, R17, R43 ;  /* 0x0000001132327223 */ /* 0x002fe4000000002b */
[C---:B------:R-:W-:Y:S01]  /*4940*/  LEA R49, R42.reuse, R52, 0x2 ;  /* 0x000000342a317211 */ /* 0x040fe200078e10ff */
[----:B------:R-:W1:Y:S04]  /*4950*/  LDS R43, [R52] ;  /* 0x00000000342b7984 */ /* 0x000e680000000800 */
[----:B------:R-:W-:Y:S02]  /*4960*/  IMAD R51, R42, 0x4, R49 ;  /* 0x000000042a337824 */ /* 0x000fe400078e0231 */
[----:B----4-:R-:W-:-:S02]  /*4970*/  FFMA R45, R45, R18, R50 ;  /* 0x000000122d2d7223 */ /* 0x010fc40000000032 */
[----:B------:R2:W3:Y:S02]  /*4980*/  LDS R50, [R49] ;  /* 0x0000000031327984 */ /* 0x0004e40000000800 */
[----:B--2---:R-:W-:Y:S02]  /*4990*/  FFMA R49, R48, R19, R45 ;  /* 0x0000001330317223 */ /* 0x004fe4000000002d */
[----:B------:R2:W4:Y:S02]  /*49a0*/  LDS R45, [R51] ;  /* 0x00000000332d7984 */ /* 0x0005240000000800 */
[----:B-----5:R-:W-:Y:S01]  /*49b0*/  FFMA R3, R20, R3, R49 ;  /* 0x0000000314037223 */ /* 0x020fe20000000031 */
[----:B--2---:R-:W-:-:S04]  /*49c0*/  LEA R51, R42, R51, 0x2 ;  /* 0x000000332a337211 */ /* 0x004fc800078e10ff */
[----:B------:R-:W-:Y:S01]  /*49d0*/  LEA R53, R42, R51, 0x2 ;  /* 0x000000332a357211 */ /* 0x000fe200078e10ff */
[----:B------:R-:W2:Y:S01]  /*49e0*/  LDS R48, [R51] ;  /* 0x0000000033307984 */ /* 0x000ea20000000800 */
[----:B0-----:R-:W-:Y:S02]  /*49f0*/  FFMA R46, R46, R21, R3 ;  /* 0x000000152e2e7223 */ /* 0x001fe40000000003 */
[----:B------:R-:W-:Y:S01]  /*4a00*/  LEA R52, R42, R53, 0x2 ;  /* 0x000000352a347211 */ /* 0x000fe200078e10ff */
[----:B------:R0:W5:Y:S01]  /*4a10*/  LDS R3, [R53] ;  /* 0x0000000035037984 */ /* 0x0001620000000800 */
[----:B-1----:R-:W-:-:S03]  /*4a20*/  FFMA R43, R43, R22, R46 ;  /* 0x000000162b2b7223 */ /* 0x002fc6000000002e */
[----:B------:R-:W1:Y:S01]  /*4a30*/  LDS R46, [R52] ;  /* 0x00000000342e7984 */ /* 0x000e620000000800 */
[----:B0-----:R-:W-:Y:S02]  /*4a40*/  IMAD R53, R42, 0x4, R52 ;  /* 0x000000042a357824 */ /* 0x001fe400078e0234 */
[----:B---3--:R-:W-:-:S03]  /*4a50*/  FFMA R49, R50, R23, R43 ;  /* 0x0000001732317223 */ /* 0x008fc6000000002b */
[----:B------:R-:W0:Y:S01]  /*4a60*/  LDS R43, [R53] ;  /* 0x00000000352b7984 */ /* 0x000e220000000800 */
[----:B------:R-:W-:-:S05]  /*4a70*/  LEA R51, R42, R53, 0x2 ;  /* 0x000000352a337211 */ /* 0x000fca00078e10ff */
[----:B------:R3:W0:Y:S01]  /*4a80*/  LDS R50, [R51] ;  /* 0x0000000033327984 */ /* 0x0006220000000800 */
[----:B----4-:R-:W-:Y:S01]  /*4a90*/  FFMA R45, R24, R45, R49 ;  /* 0x0000002d182d7223 */ /* 0x010fe20000000031 */
[----:B------:R-:W-:Y:S01]  /*4aa0*/  LEA R49, R42, R51, 0x2 ;  /* 0x000000332a317211 */ /* 0x000fe200078e10ff */
[----:B---3--:R-:W-:Y:S02]  /*4ab0*/  IMAD R51, R37, R42, R0 ;  /* 0x0000002a25337224 */ /* 0x008fe400078e0200 */
[----:B--2---:R-:W-:-:S04]  /*4ac0*/  FFMA R48, R48, R25, R45 ;  /* 0x0000001930307223 */ /* 0x004fc8000000002d */
[----:B-----5:R-:W-:Y:S02]  /*4ad0*/  FFMA R45, R3, R26, R48 ;  /* 0x0000001a032d7223 */ /* 0x020fe40000000030 */
[----:B------:R-:W2:Y:S02]  /*4ae0*/  LDS R3, [R49] ;  /* 0x0000000031037984 */ /* 0x000ea40000000800 */
[----:B-1----:R-:W-:Y:S01]  /*4af0*/  FFMA R45, R46, R27, R45 ;  /* 0x0000001b2e2d7223 */ /* 0x002fe2000000002d */
[----:B------:R-:W-:-:S03]  /*4b00*/  LEA R46, R42, R49, 0x2 ;  /* 0x000000312a2e7211 */ /* 0x000fc600078e10ff */
[----:B0-----:R-:W-:Y:S02]  /*4b10*/  FFMA R45, R28, R43, R45 ;  /* 0x0000002b1c2d7223 */ /* 0x001fe4000000002d */
[C---:B------:R-:W-:Y:S02]  /*4b20*/  IMAD R43, R42.reuse, 0x4, R46 ;  /* 0x000000042a2b7824 */ /* 0x040fe400078e022e */
[----:B------:R-:W0:Y:S03]  /*4b30*/  LDS R46, [R46] ;  /* 0x000000002e2e7984 */ /* 0x000e260000000800 */
[----:B------:R-:W-:Y:S01]  /*4b40*/  LEA R53, R42, R43, 0x2 ;  /* 0x0000002b2a357211 */ /* 0x000fe200078e10ff */
[----:B------:R-:W-:Y:S01]  /*4b50*/  FFMA R50, R50, R29, R45 ;  /* 0x0000001d32327223 */ /* 0x000fe2000000002d */
[----:B------:R-:W1:Y:S02]  /*4b60*/  LDS R43, [R43] ;  /* 0x000000002b2b7984 */ /* 0x000e640000000800 */
[----:B------:R-:W-:-:S02]  /*4b70*/  LEA R52, R42, R53, 0x2 ;  /* 0x000000352a347211 */ /* 0x000fc400078e10ff */
[----:B------:R-:W3:Y:S02]  /*4b80*/  LDS R48, [R53] ;  /* 0x0000000035307984 */ /* 0x000ee40000000800 */
[----:B------:R-:W-:Y:S02]  /*4b90*/  LEA R45, R42, R52, 0x2 ;  /* 0x000000342a2d7211 */ /* 0x000fe400078e10ff */
[----:B------:R-:W4:Y:S04]  /*4ba0*/  LDS R49, [R52] ;  /* 0x0000000034317984 */ /* 0x000f280000000800 */
[----:B------:R5:W4:Y:S02]  /*4bb0*/  LDS R0, [R45] ;  /* 0x000000002d007984 */ /* 0x000b240000000800 */
[----:B-----5:R-:W-:Y:S01]  /*4bc0*/  LEA R45, R51, UR6, 0x2 ;  /* 0x00000006332d7c11 */ /* 0x020fe2000f8e10ff */
[----:B--2---:R-:W-:-:S04]  /*4bd0*/  FFMA R51, R3, R30, R50 ;  /* 0x0000001e03337223 */ /* 0x004fc80000000032 */
[----:B------:R-:W2:Y:S01]  /*4be0*/  LDS R3, [R45] ;  /* 0x000000002d037984 */ /* 0x000ea20000000800 */
[----:B0-----:R-:W-:Y:S02]  /*4bf0*/  FFMA R51, R46, R31, R51 ;  /* 0x0000001f2e337223 */ /* 0x001fe40000000033 */
[----:B------:R-:W0:Y:S02]  /*4c00*/  MUFU.RCP R46, R47 ;  /* 0x0000002f002e7308 */ /* 0x000e240000001000 */
[----:B-1----:R-:W-:-:S04]  /*4c10*/  FFMA R43, R32, R43, R51 ;  /* 0x0000002b202b7223 */ /* 0x002fc80000000033 */
[----:B---3--:R-:W-:-:S04]  /*4c20*/  FFMA R48, R48, R33, R43 ;  /* 0x0000002130307223 */ /* 0x008fc8000000002b */
[----:B----4-:R-:W-:-:S04]  /*4c30*/  FFMA R49, R49, R34, R48 ;  /* 0x0000002231317223 */ /* 0x010fc80000000030 */
[----:B------:R-:W-:Y:S01]  /*4c40*/  FFMA R49, R0, R35, R49 ;  /* 0x0000002300317223 */ /* 0x000fe20000000031 */
[----:B0-----:R-:W-:-:S03]  /*4c50*/  FFMA R43, -R47, R46, 1 ;  /* 0x3f8000002f2b7423 */ /* 0x001fc6000000012e */
[----:B------:R-:W-:Y:S01]  /*4c60*/  FMUL R49, R44, R49 ;  /* 0x000000312c317220 */ /* 0x000fe20000400000 */
[----:B------:R-:W-:-:S03]  /*4c70*/  FFMA R43, R46, R43, R46 ;  /* 0x0000002b2e2b7223 */ /* 0x000fc6000000002e */
[----:B--2---:R-:W-:-:S04]  /*4c80*/  FFMA R0, R40, R3, R49 ;  /* 0x0000000328007223 */ /* 0x004fc80000000031 */
[----:B------:R-:W0:Y:S01]  /*4c90*/  FCHK P0, R0, R47 ;  /* 0x0000002f00007302 */ /* 0x000e220000000000 */
[----:B------:R-:W-:-:S04]  /*4ca0*/  FFMA R46, R0, R43, RZ ;  /* 0x0000002b002e7223 */ /* 0x000fc800000000ff */
[----:B------:R-:W-:-:S04]  /*4cb0*/  FFMA R3, -R47, R46, R0 ;  /* 0x0000002e2f037223 */ /* 0x000fc80000000100 */
[----:B------:R-:W-:Y:S01]  /*4cc0*/  FFMA R46, R43, R3, R46 ;  /* 0x000000032b2e7223 */ /* 0x000fe2000000002e */
[----:B0-----:R-:W-:Y:S06]  /*4cd0*/  @!P0 BRA `(.L_x_42) ;  /* 0x00000000000c8947 */ /* 0x001fec0003800000 */
[----:B------:R-:W-:-:S07]  /*4ce0*/  MOV R42, 0x4d00 ;  /* 0x00004d00002a7802 */ /* 0x000fce0000000f00 */
[----:B------:R-:W-:Y:S05]  /*4cf0*/  CALL.REL.NOINC `($__internal_2_$__cuda_sm3x_div_rn_noftz_f32_slowpath) ;  /* 0x0000000c00647944 */ /* 0x000fea0003c00000 */
[----:B------:R-:W-:-:S07]  /*4d00*/  IMAD.MOV.U32 R46, RZ, RZ, R0 ;  /* 0x000000ffff2e7224 */ /* 0x000fce00078e0000 */
.L_x_42:
[----:B------:R-:W-:Y:S05]  /*4d10*/  BSYNC.RECONVERGENT B0 ;  /* 0x0000000000007941 */ /* 0x000fea0003800200 */
.L_x_41:
[----:B------:R3:W-:Y:S01]  /*4d20*/  STS [R45], R46 ;  /* 0x0000002e2d007388 */ /* 0x0007e20000000800 */
[----:B------:R-:W-:Y:S05]  /*4d30*/  @!P3 BRA `(.L_x_43) ;  /* 0xfffffff80008b947 */ /* 0x000fea000383ffff */
.L_x_40:
[----:B------:R-:W4:Y:S01]  /*4d40*/  S2UR UR6, SR_CgaCtaId ;  /* 0x00000000000679c3 */ /* 0x000f220000008800 */
[----:B------:R-:W-:Y:S01]  /*4d50*/  UMOV UR5, 0x400 ;  /* 0x0000040000057882 */ /* 0x000fe20000000000 */
[----:B------:R-:W-:Y:S01]  /*4d60*/  ISETP.NE.AND P0, PT, R37, RZ, PT ;  /* 0x000000ff2500720c */ /* 0x000fe20003f05270 */
[----:B------:R-:W-:Y:S02]  /*4d70*/  UIADD3 UR10, UPT, UPT, UR5, 0x8180, URZ ;  /* 0x00008180050a7890 */ /* 0x000fe4000fffe0ff */
[----:B------:R-:W-:Y:S02]  /*4d80*/  UIADD3 UR5, UPT, UPT, UR5, 0x8080, URZ ;  /* 0x0000808005057890 */ /* 0x000fe4000fffe0ff */
[----:B----4-:R-:W-:Y:S02]  /*4d90*/  ULEA UR10, UR6, UR10, 0x18 ;  /* 0x0000000a060a7291 */ /* 0x010fe4000f8ec0ff */
[----:B------:R-:W-:-:S04]  /*4da0*/  ULEA UR5, UR6, UR5, 0x18 ;  /* 0x0000000506057291 */ /* 0x000fc8000f8ec0ff */
[C---:B------:R-:W-:Y:S02]  /*4db0*/  LEA R0, R39.reuse, UR10, 0x2 ;  /* 0x0000000a27007c11 */ /* 0x040fe4000f8e10ff */
[----:B-1----:R-:W-:-:S04]  /*4dc0*/  LEA R5, R39, UR5, 0x2 ;  /* 0x0000000527057c11 */ /* 0x002fc8000f8e10ff */
[----:B------:R-:W1:Y:S04]  /*4dd0*/  @!P0 LDS R0, [R0] ;  /* 0x0000000000008984 */ /* 0x000e680000000800 */
[----:B-1----:R-:W-:Y:S04]  /*4de0*/  @!P0 STS [R5], R0 ;  /* 0x0000000005008388 */ /* 0x002fe80000000800 */
[----:B------:R-:W1:Y:S04]  /*4df0*/  @!P0 LDS R3, [R36] ;  /* 0x0000000024038984 */ /* 0x000e680000000800 */
[----:B-1----:R1:W-:Y:S01]  /*4e00*/  @!P0 STS [R2], R3 ;  /* 0x0000000302008388 */ /* 0x0023e20000000800 */
[----:B------:R-:W-:Y:S06]  /*4e10*/  BAR.SYNC.DEFER_BLOCKING 0x0 ;  /* 0x0000000000007b1d */ /* 0x000fec0000010000 */
[----:B------:R-:W-:Y:S05]  /*4e20*/  @P2 BRA `(.L_x_44) ;  /* 0xffffffcc001c2947 */ /* 0x000fea000383ffff */
.L_x_14:
[----:B------:R-:W5:Y:S02]  /*4e30*/  LDC R0, c[0x0][0x3b0] ;  /* 0x0000ec00ff007b82 */ /* 0x000f640000000800 */
[----:B-----5:R-:W-:-:S13]  /*4e40*/  ISETP.GE.AND P0, PT, R0, 0x1, PT ;  /* 0x000000010000780c */ /* 0x020fda0003f06270 */
[----:B------:R-:W-:Y:S05]  /*4e50*/  @!P0 EXIT ;  /* 0x000000000000894d */ /* 0x000fea0003800000 */
[----:B0-2-4-:R-:W0:Y:S01]  /*4e60*/  S2R R7, SR_TID.X ;  /* 0x0000000000077919 */ /* 0x015e220000002100 */
[----:B------:R-:W-:Y:S01]  /*4e70*/  IADD3 R20, PT, PT, R0, -0x1, RZ ;  /* 0xffffffff00147810 */ /* 0x000fe20007ffe0ff */
[----:B------:R-:W-:-:S03]  /*4e80*/  UMOV UR4, URZ ;  /* 0x000000ff00047c82 */ /* 0x000fc60008000000 */
[C---:B------:R-:W-:Y:S02]  /*4e90*/  ISETP.GE.U32.AND P0, PT, R20.reuse, 0xe0, PT ;  /* 0x000000e01400780c */ /* 0x040fe40003f06070 */
[----:B------:R-:W-:-:S04]  /*4ea0*/  LEA.HI R22, R20, 0x1, RZ, 0x1b ;  /* 0x0000000114167811 */ /* 0x000fc800078fd8ff */
[----:B------:R-:W-:Y:S01]  /*4eb0*/  LOP3.LUT R24, R22, 0x7, RZ, 0xc0, !PT ;  /* 0x0000000716187812 */ /* 0x000fe200078ec0ff */
[----:B0-----:R-:W-:-:S06]  /*4ec0*/  IMAD R4, R37, R0, R7 ;  /* 0x0000000025047224 */ /* 0x001fcc00078e0207 */
[----:B------:R-:W-:Y:S05]  /*4ed0*/  @!P0 BRA `(.L_x_45) ;  /* 0x0000000000c88947 */ /* 0x000fea0003800000 */
[----:B------:R-:W0:Y:S01]  /*4ee0*/  S2UR UR5, SR_CgaCtaId ;  /* 0x00000000000579c3 */ /* 0x000e220000008800 */
[----:B------:R-:W-:Y:S01]  /*4ef0*/  UMOV UR4, 0x400 ;  /* 0x0000040000047882 */ /* 0x000fe20000000000 */
[----:B------:R-:W-:Y:S01]  /*4f00*/  IADD3 R37, PT, PT, R37, UR7, RZ ;  /* 0x0000000725257c10 */ /* 0x000fe2000fffe0ff */
[----:B------:R-:W-:Y:S01]  /*4f10*/  UIADD3 UR4, UPT, UPT, UR4, 0x6000, URZ ;  /* 0x0000600004047890 */ /* 0x000fe2000fffe0ff */
[----:B------:R-:W-:-:S03]  /*4f20*/  LOP3.LUT R5, R22, 0xffffff8, RZ, 0xc0, !PT ;  /* 0x0ffffff816057812 */ /* 0x000fc600078ec0ff */
[----:B------:R-:W-:Y:S01]  /*4f30*/  IMAD R37, R37, R0, R7 ;  /* 0x0000000025257224 */ /* 0x000fe200078e0207 */
[----:B-1----:R-:W1:Y:S01]  /*4f40*/  LDC.64 R2, c[0x0][0x398] ;  /* 0x0000e600ff027b82 */ /* 0x002e620000000a00 */
[----:B------:R-:W-:Y:S01]  /*4f50*/  IADD3 R5, PT, PT, -R5, RZ, RZ ;  /* 0x000000ff05057210 */ /* 0x000fe20007ffe1ff */
[----:B0-----:R-:W-:-:S06]  /*4f60*/  ULEA UR4, UR5, UR4, 0x18 ;  /* 0x0000000405047291 */ /* 0x001fcc000f8ec0ff */
[----:B---3--:R-:W-:Y:S01]  /*4f70*/  LEA R6, R4, UR4, 0x2 ;  /* 0x0000000404067c11 */ /* 0x008fe2000f8e10ff */
[----:B------:R-:W-:-:S04]  /*4f80*/  UMOV UR4, 0x80 ;  /* 0x0000008000047882 */ /* 0x000fc80000000000 */
[----:B------:R-:W-:-:S07]  /*4f90*/  VIADD R18, R6, 0x200 ;  /* 0x0000020006127836 */ /* 0x000fce0000000000 */
.L_x_46:
[----:B------:R-:W0:Y:S01]  /*4fa0*/  LDS R19, [R18+-0x200] ;  /* 0xfffe000012137984 */ /* 0x000e220000000800 */
[C---:B--2---:R-:W-:Y:S01]  /*4fb0*/  IADD3 R9, PT, PT, R37.reuse, 0x20, RZ ;  /* 0x0000002025097810 */ /* 0x044fe20007ffe0ff */
[C-C-:B-1----:R-:W-:Y:S01]  /*4fc0*/  IMAD.WIDE.U32 R6, R37.reuse, 0x4, R2.reuse ;  /* 0x0000000425067825 */ /* 0x142fe200078e0002 */
[C---:B------:R-:W-:Y:S01]  /*4fd0*/  IADD3 R11, PT, PT, R37.reuse, 0x40, RZ ;  /* 0x00000040250b7810 */ /* 0x040fe20007ffe0ff */
[----:B------:R-:W1:Y:S01]  /*4fe0*/  LDS R21, [R18+-0x180] ;  /* 0xfffe800012157984 */ /* 0x000e620000000800 */
[C---:B------:R-:W-:Y:S01]  /*4ff0*/  IADD3 R13, PT, PT, R37.reuse, 0x60, RZ ;  /* 0x00000060250d7810 */ /* 0x040fe20007ffe0ff */
[C---:B------:R-:W-:Y:S01]  /*5000*/  VIADD R15, R37.reuse, 0x80 ;  /* 0x00000080250f7836 */ /* 0x040fe20000000000 */
[----:B------:R-:W-:Y:S01]  /*5010*/  IADD3 R17, PT, PT, R37, 0xa0, RZ ;  /* 0x000000a025117810 */ /* 0x000fe20007ffe0ff */
[----:B------:R-:W2:Y:S01]  /*5020*/  LDS R23, [R18+-0x100] ;  /* 0xffff000012177984 */ /* 0x000ea20000000800 */
[--C-:B------:R-:W-:Y:S01]  /*5030*/  IMAD.WIDE.U32 R8, R9, 0x4, R2.reuse ;  /* 0x0000000409087825 */ /* 0x100fe200078e0002 */
[----:B------:R-:W-:Y:S01]  /*5040*/  IADD3 R33, PT, PT, R37, 0xc0, RZ ;  /* 0x000000c025217810 */ /* 0x000fe20007ffe0ff */
[----:B------:R-:W-:Y:S01]  /*5050*/  UIADD3 UR4, UPT, UPT, UR4, 0x100, URZ ;  /* 0x0000010004047890 */ /* 0x000fe2000fffe0ff */
[----:B------:R-:W3:Y:S01]  /*5060*/  LDS R25, [R18+-0x80] ;  /* 0xffff800012197984 */ /* 0x000ee20000000800 */
[----:B------:R-:W-:Y:S01]  /*5070*/  IMAD.WIDE.U32 R10, R11, 0x4, R2 ;  /* 0x000000040b0a7825 */ /* 0x000fe200078e0002 */
[----:B------:R-:W-:-:S02]  /*5080*/  IADD3 R39, PT, PT, R37, 0xe0, RZ ;  /* 0x000000e025277810 */ /* 0x000fc40007ffe0ff */
[----:B------:R-:W4:Y:S01]  /*5090*/  LDS R27, [R18] ;  /* 0x00000000121b7984 */ /* 0x000f220000000800 */
[--C-:B------:R-:W-:Y:S01]  /*50a0*/  IMAD.WIDE.U32 R12, R13, 0x4, R2.reuse ;  /* 0x000000040d0c7825 */ /* 0x100fe200078e0002 */
[----:B------:R-:W-:Y:S02]  /*50b0*/  IADD3 R37, PT, PT, R37, 0x100, RZ ;  /* 0x0000010025257810 */ /* 0x000fe40007ffe0ff */
[----:B------:R-:W5:Y:S01]  /*50c0*/  LDS R29, [R18+0x80] ;  /* 0x00008000121d7984 */ /* 0x000f620000000800 */
[----:B------:R-:W-:-:S03]  /*50d0*/  IMAD.WIDE.U32 R14, R15, 0x4, R2 ;  /* 0x000000040f0e7825 */ /* 0x000fc600078e0002 */
[----:B------:R-:W5:Y:S01]  /*50e0*/  LDS R31, [R18+0x100] ;  /* 0x00010000121f7984 */ /* 0x000f620000000800 */
[----:B------:R-:W-:-:S03]  /*50f0*/  IMAD.WIDE.U32 R16, R17, 0x4, R2 ;  /* 0x0000000411107825 */ /* 0x000fc600078e0002 */
[----:B------:R0:W5:Y:S01]  /*5100*/  LDS R35, [R18+0x180] ;  /* 0x0001800012237984 */ /* 0x0001620000000800 */
[----:B------:R-:W-:-:S05]  /*5110*/  VIADD R5, R5, 0x8 ;  /* 0x0000000805057836 */ /* 0x000fca0000000000 */
[----:B------:R-:W-:Y:S02]  /*5120*/  ISETP.NE.AND P0, PT, R5, RZ, PT ;  /* 0x000000ff0500720c */ /* 0x000fe40003f05270 */
[----:B0-----:R-:W-:Y:S01]  /*5130*/  IADD3 R18, PT, PT, R18, 0x400, RZ ;  /* 0x0000040012127810 */ /* 0x001fe20007ffe0ff */
[----:B------:R0:W-:Y:S04]  /*5140*/  STG.E desc[UR12][R6.64], R19 ;  /* 0x0000001306007986 */ /* 0x0001e8000c10190c */
[----:B-1----:R1:W-:Y:S04]  /*5150*/  STG.E desc[UR12][R8.64], R21 ;  /* 0x0000001508007986 */ /* 0x0023e8000c10190c */
[----:B--2---:R2:W-:Y:S01]  /*5160*/  STG.E desc[UR12][R10.64], R23 ;  /* 0x000000170a007986 */ /* 0x0045e2000c10190c */
[----:B0-----:R-:W-:-:S03]  /*5170*/  IMAD.WIDE.U32 R6, R33, 0x4, R2 ;  /* 0x0000000421067825 */ /* 0x001fc600078e0002 */
[----:B---3--:R2:W-:Y:S01]  /*5180*/  STG.E desc[UR12][R12.64], R25 ;  /* 0x000000190c007986 */ /* 0x0085e2000c10190c */
[----:B-1----:R-:W-:-:S03]  /*5190*/  IMAD.WIDE.U32 R8, R39, 0x4, R2 ;  /* 0x0000000427087825 */ /* 0x002fc600078e0002 */
[----:B----4-:R2:W-:Y:S04]  /*51a0*/  STG.E desc[UR12][R14.64], R27 ;  /* 0x0000001b0e007986 */ /* 0x0105e8000c10190c */
[----:B-----5:R2:W-:Y:S04]  /*51b0*/  STG.E desc[UR12][R16.64], R29 ;  /* 0x0000001d10007986 */ /* 0x0205e8000c10190c */
[----:B------:R2:W-:Y:S04]  /*51c0*/  STG.E desc[UR12][R6.64], R31 ;  /* 0x0000001f06007986 */ /* 0x0005e8000c10190c */
[----:B------:R2:W-:Y:S01]  /*51d0*/  STG.E desc[UR12][R8.64], R35 ;  /* 0x0000002308007986 */ /* 0x0005e2000c10190c */
[----:B------:R-:W-:Y:S05]  /*51e0*/  @P0 BRA `(.L_x_46) ;  /* 0xfffffffc006c0947 */ /* 0x000fea000383ffff */
[----:B------:R-:W-:-:S12]  /*51f0*/  UIADD3 UR4, UPT, UPT, UR4, -0x80, URZ ;  /* 0xffffff8004047890 */ /* 0x000fd8000fffe0ff */
.L_x_45:
[----:B------:R-:W-:-:S13]  /*5200*/  ISETP.NE.AND P0, PT, R24, RZ, PT ;  /* 0x000000ff1800720c */ /* 0x000fda0003f05270 */
[----:B------:R-:W-:Y:S05]  /*5210*/  @!P0 EXIT ;  /* 0x000000000000894d */ /* 0x000fea0003800000 */
[----:B------:R-:W-:Y:S02]  /*5220*/  ISETP.GE.U32.AND P1, PT, R24, 0x4, PT ;  /* 0x000000041800780c */ /* 0x000fe40003f26070 */
[----:B--2---:R-:W-:-:S11]  /*5230*/  LOP3.LUT P0, R12, R22, 0x3, RZ, 0xc0, !PT ;  /* 0x00000003160c7812 */ /* 0x004fd6000780c0ff */
[----:B------:R-:W-:Y:S05]  /*5240*/  @!P1 BRA `(.L_x_47) ;  /* 0x0000000000609947 */ /* 0x000fea0003800000 */
[----:B------:R-:W0:Y:S01]  /*5250*/  S2UR UR6, SR_CgaCtaId ;  /* 0x00000000000679c3 */ /* 0x000e220000008800 */
[----:B------:R-:W-:Y:S01]  /*5260*/  UMOV UR5, 0x400 ;  /* 0x0000040000057882 */ /* 0x000fe20000000000 */
[----:B-1----:R-:W-:Y:S01]  /*5270*/  IADD3 R3, PT, PT, R4, UR4, RZ ;  /* 0x0000000404037c10 */ /* 0x002fe2000fffe0ff */
[----:B------:R-:W-:Y:S02]  /*5280*/  UIADD3 UR5, UPT, UPT, UR5, 0x6000, URZ ;  /* 0x0000600005057890 */ /* 0x000fe4000fffe0ff */
[----:B------:R-:W-:-:S03]  /*5290*/  UIADD3 UR4, UPT, UPT, UR4, 0x80, URZ ;  /* 0x0000008004047890 */ /* 0x000fc6000fffe0ff */
[----:B------:R-:W1:Y:S01]  /*52a0*/  LDC.64 R10, c[0x0][0x398] ;  /* 0x0000e600ff0a7b82 */ /* 0x000e620000000a00 */
[----:B0-----:R-:W-:-:S06]  /*52b0*/  ULEA UR5, UR6, UR5, 0x18 ;  /* 0x0000000506057291 */ /* 0x001fcc000f8ec0ff */
[----:B------:R-:W-:Y:S01]  /*52c0*/  LEA R5, R3, UR5, 0x2 ;  /* 0x0000000503057c11 */ /* 0x000fe2000f8e10ff */
[----:B------:R-:W-:-:S04]  /*52d0*/  IMAD R3, R0, UR7, R3 ;  /* 0x0000000700037c24 */ /* 0x000fc8000f8e0203 */
[----:B------:R-:W0:Y:S01]  /*52e0*/  LDS R13, [R5] ;  /* 0x00000000050d7984 */ /* 0x000e220000000800 */
[C---:B------:R-:W-:Y:S01]  /*52f0*/  IADD3 R7, PT, PT, R3.reuse, 0x20, RZ ;  /* 0x0000002003077810 */ /* 0x040fe20007ffe0ff */
[C---:B---3--:R-:W-:Y:S01]  /*5300*/  VIADD R9, R3.reuse, 0x40 ;  /* 0x0000004003097836 */ /* 0x048fe20000000000 */
[C---:B------:R-:W-:Y:S01]  /*5310*/  IADD3 R21, PT, PT, R3.reuse, 0x60, RZ ;  /* 0x0000006003157810 */ /* 0x040fe20007ffe0ff */
[----:B------:R-:W2:Y:S01]  /*5320*/  LDS R15, [R5+0x80] ;  /* 0x00008000050f7984 */ /* 0x000ea20000000800 */
[----:B-1----:R-:W-:-:S03]  /*5330*/  IMAD.WIDE.U32 R2, R3, 0x4, R10 ;  /* 0x0000000403027825 */ /* 0x002fc600078e000a */
[----:B------:R-:W1:Y:S01]  /*5340*/  LDS R17, [R5+0x100] ;  /* 0x0001000005117984 */ /* 0x000e620000000800 */
[----:B------:R-:W-:-:S03]  /*5350*/  IMAD.WIDE.U32 R6, R7, 0x4, R10 ;  /* 0x0000000407067825 */ /* 0x000fc600078e000a */
[----:B------:R-:W3:Y:S01]  /*5360*/  LDS R19, [R5+0x180] ;  /* 0x0001800005137984 */ /* 0x000ee20000000800 */
[----:B------:R-:W-:-:S04]  /*5370*/  IMAD.WIDE.U32 R8, R9, 0x4, R10 ;  /* 0x0000000409087825 */ /* 0x000fc800078e000a */
[----:B------:R-:W-:Y:S01]  /*5380*/  IMAD.WIDE.U32 R10, R21, 0x4, R10 ;  /* 0x00000004150a7825 */ /* 0x000fe200078e000a */
[----:B0-----:R0:W-:Y:S04]  /*5390*/  STG.E desc[UR12][R2.64], R13 ;  /* 0x0000000d02007986 */ /* 0x0011e8000c10190c */
[----:B--2---:R0:W-:Y:S04]  /*53a0*/  STG.E desc[UR12][R6.64], R15 ;  /* 0x0000000f06007986 */ /* 0x0041e8000c10190c */
[----:B-1----:R0:W-:Y:S04]  /*53b0*/  STG.E desc[UR12][R8.64], R17 ;  /* 0x0000001108007986 */ /* 0x0021e8000c10190c */
[----:B---3--:R0:W-:Y:S02]  /*53c0*/  STG.E desc[UR12][R10.64], R19 ;  /* 0x000000130a007986 */ /* 0x0081e4000c10190c */
.L_x_47:
[----:B------:R-:W-:Y:S05]  /*53d0*/  @!P0 EXIT ;  /* 0x000000000000894d */ /* 0x000fea0003800000 */
[----:B------:R-:W-:Y:S02]  /*53e0*/  ISETP.NE.AND P1, PT, R12, 0x1, PT ;  /* 0x000000010c00780c */ /* 0x000fe40003f25270 */
[----:B------:R-:W-:-:S11]  /*53f0*/  LOP3.LUT P0, RZ, R20, 0x20, RZ, 0xc0, !PT ;  /* 0x0000002014ff7812 */ /* 0x000fd6000780c0ff */
[----:B------:R-:W-:Y:S05]  /*5400*/  @!P1 BRA `(.L_x_48) ;  /* 0x0000000000409947 */ /* 0x000fea0003800000 */
[----:B------:R-:W2:Y:S01]  /*5410*/  S2UR UR6, SR_CgaCtaId ;  /* 0x00000000000679c3 */ /* 0x000ea20000008800 */
[----:B------:R-:W-:Y:S01]  /*5420*/  UMOV UR5, 0x400 ;  /* 0x0000040000057882 */ /* 0x000fe20000000000 */
[----:B------:R-:W-:Y:S01]  /*5430*/  IADD3 R5, PT, PT, R4, UR4, RZ ;  /* 0x0000000404057c10 */ /* 0x000fe2000fffe0ff */
[----:B------:R-:W-:Y:S02]  /*5440*/  UIADD3 UR5, UPT, UPT, UR5, 0x6000, URZ ;  /* 0x0000600005057890 */ /* 0x000fe4000fffe0ff */
[----:B------:R-:W-:-:S03]  /*5450*/  UIADD3 UR4, UPT, UPT, UR4, 0x40, URZ ;  /* 0x0000004004047890 */ /* 0x000fc6000fffe0ff */
[----:B01----:R-:W0:Y:S01]  /*5460*/  LDC.64 R2, c[0x0][0x398] ;  /* 0x0000e600ff027b82 */ /* 0x003e220000000a00 */
[----:B--2---:R-:W-:-:S06]  /*5470*/  ULEA UR5, UR6, UR5, 0x18 ;  /* 0x0000000506057291 */ /* 0x004fcc000f8ec0ff */
[----:B------:R-:W-:Y:S01]  /*5480*/  LEA R8, R5, UR5, 0x2 ;  /* 0x0000000505087c11 */ /* 0x000fe2000f8e10ff */
[----:B------:R-:W-:-:S04]  /*5490*/  IMAD R5, R0, UR7, R5 ;  /* 0x0000000700057c24 */ /* 0x000fc8000f8e0205 */
[----:B---3--:R-:W1:Y:S01]  /*54a0*/  LDS R9, [R8] ;  /* 0x0000000008097984 */ /* 0x008e620000000800 */
[C---:B------:R-:W-:Y:S01]  /*54b0*/  IADD3 R13, PT, PT, R5.reuse, 0x20, RZ ;  /* 0x00000020050d7810 */ /* 0x040fe20007ffe0ff */
[--C-:B0-----:R-:W-:Y:S02]  /*54c0*/  IMAD.WIDE.U32 R6, R5, 0x4, R2.reuse ;  /* 0x0000000405067825 */ /* 0x101fe400078e0002 */
[----:B------:R-:W0:Y:S02]  /*54d0*/  LDS R11, [R8+0x80] ;  /* 0x00008000080b7984 */ /* 0x000e240000000800 */
[----:B------:R-:W-:Y:S02]  /*54e0*/  IMAD.WIDE.U32 R2, R13, 0x4, R2 ;  /* 0x000000040d027825 */ /* 0x000fe400078e0002 */
[----:B-1----:R2:W-:Y:S04]  /*54f0*/  STG.E desc[UR12][R6.64], R9 ;  /* 0x0000000906007986 */ /* 0x0025e8000c10190c */
[----:B0-----:R2:W-:Y:S02]  /*5500*/  STG.E desc[UR12][R2.64], R11 ;  /* 0x0000000b02007986 */ /* 0x0015e4000c10190c */
.L_x_48:
[----:B------:R-:W-:Y:S05]  /*5510*/  @P0 EXIT ;  /* 0x000000000000094d */ /* 0x000fea0003800000 */
[----:B------:R-:W4:Y:S01]  /*5520*/  S2UR UR6, SR_CgaCtaId ;  /* 0x00000000000679c3 */ /* 0x000f220000008800 */
[----:B------:R-:W-:Y:S01]  /*5530*/  UMOV UR5, 0x400 ;  /* 0x0000040000057882 */ /* 0x000fe20000000000 */
[----:B------:R-:W-:Y:S01]  /*5540*/  IADD3 R5, PT, PT, R4, UR4, RZ ;  /* 0x0000000404057c10 */ /* 0x000fe2000fffe0ff */
[----:B------:R-:W-:-:S05]  /*5550*/  UIADD3 UR5, UPT, UPT, UR5, 0x6000, URZ ;  /* 0x0000600005057890 */ /* 0x000fca000fffe0ff */
[----:B012---:R-:W0:Y:S01]  /*5560*/  LDC.64 R2, c[0x0][0x398] ;  /* 0x0000e600ff027b82 */ /* 0x007e220000000a00 */
[----:B----4-:R-:W-:-:S06]  /*5570*/  ULEA UR5, UR6, UR5, 0x18 ;  /* 0x0000000506057291 */ /* 0x010fcc000f8ec0ff */
[----:B------:R-:W-:Y:S01]  /*5580*/  LEA R4, R5, UR5, 0x2 ;  /* 0x0000000505047c11 */ /* 0x000fe2000f8e10ff */
[----:B------:R-:W-:-:S04]  /*5590*/  IMAD R5, R0, UR7, R5 ;  /* 0x0000000700057c24 */ /* 0x000fc8000f8e0205 */
[----:B------:R-:W1:Y:S01]  /*55a0*/  LDS R7, [R4] ;  /* 0x0000000004077984 */ /* 0x000e620000000800 */
[----:B0-----:R-:W-:-:S05]  /*55b0*/  IMAD.WIDE.U32 R2, R5, 0x4, R2 ;  /* 0x0000000405027825 */ /* 0x001fca00078e0002 */
[----:B-1----:R-:W-:Y:S01]  /*55c0*/  STG.E desc[UR12][R2.64], R7 ;  /* 0x0000000702007986 */ /* 0x002fe2000c10190c */
[----:B------:R-:W-:Y:S05]  /*55d0*/  EXIT ;  /* 0x000000000000794d */ /* 0x000fea0003800000 */
        .weak           $__internal_0_$__cuda_sm20_rcp_rn_f32_slowpath
        .type           $__internal_0_$__cuda_sm20_rcp_rn_f32_slowpath,@function
        .size           $__internal_0_$__cuda_sm20_rcp_rn_f32_slowpath,($__internal_1_$__cuda_sm20_sqrt_rn_f32_slowpath - $__internal_0_$__cuda_sm20_rcp_rn_f32_slowpath)
$__internal_0_$__cuda_sm20_rcp_rn_f32_slowpath:
[----:B------:R-:W-:-:S05]  /*55e0*/  IMAD.SHL.U32 R3, R0, 0x2, RZ ;  /* 0x0000000200037824 */ /* 0x000fca00078e00ff */
[----:B------:R-:W-:-:S04]  /*55f0*/  SHF.R.U32.HI R9, RZ, 0x18, R3 ;  /* 0x00000018ff097819 */ /* 0x000fc80000011603 */
[----:B------:R-:W-:-:S13]  /*5600*/  ISETP.NE.U32.AND P0, PT, R9, RZ, PT ;  /* 0x000000ff0900720c */ /* 0x000fda0003f05070 */
[----:B------:R-:W-:Y:S05]  /*5610*/  @P0 BRA `(.L_x_49) ;  /* 0x00000000002c0947 */ /* 0x000fea0003800000 */
[----:B------:R-:W-:-:S04]  /*5620*/  SHF.L.U32 R3, R0, 0x1, RZ ;  /* 0x0000000100037819 */ /* 0x000fc800000006ff */
[----:B------:R-:W-:-:S13]  /*5630*/  ISETP.NE.AND P0, PT, R3, RZ, PT ;  /* 0x000000ff0300720c */ /* 0x000fda0003f05270 */
[----:B------:R2:W3:Y:S01]  /*5640*/  @!P0 MUFU.RCP R3, R0 ;  /* 0x0000000000038308 */ /* 0x0004e20000001000 */
[----:B------:R-:W-:Y:S05]  /*5650*/  @!P0 BRA `(.L_x_50) ;  /* 0x0000000000a48947 */ /* 0x000fea0003800000 */
[----:B------:R-:W-:-:S04]  /*5660*/  FFMA R4, R0, 1.84467440737095516160e+19, RZ ;  /* 0x5f80000000047823 */ /* 0x000fc800000000ff */
[----:B---3--:R-:W2:Y:S02]  /*5670*/  MUFU.RCP R3, R4 ;  /* 0x0000000400037308 */ /* 0x008ea40000001000 */
[----:B--2---:R-:W-:-:S04]  /*5680*/  FFMA R0, R4, R3, -1 ;  /* 0xbf80000004007423 */ /* 0x004fc80000000003 */
[----:B------:R-:W-:-:S04]  /*5690*/  FADD.FTZ R0, -R0, -RZ ;  /* 0x800000ff00007221 */ /* 0x000fc80000010100 */
[----:B------:R-:W-:-:S04]  /*56a0*/  FFMA R0, R3, R0, R3 ;  /* 0x0000000003007223 */ /* 0x000fc80000000003 */
[----:B------:R-:W-:Y:S01]  /*56b0*/  FFMA R3, R0, 1.84467440737095516160e+19, RZ ;  /* 0x5f80000000037823 */ /* 0x000fe200000000ff */
[----:B------:R-:W-:Y:S06]  /*56c0*/  BRA `(.L_x_50) ;  /* 0x0000000000887947 */ /* 0x000fec0003800000 */
.L_x_49:
[----:B------:R-:W-:-:S04]  /*56d0*/  IADD3 R10, PT, PT, R9, -0xfd, RZ ;  /* 0xffffff03090a7810 */ /* 0x000fc80007ffe0ff */
[----:B------:R-:W-:-:S13]  /*56e0*/  ISETP.GT.U32.AND P0, PT, R10, 0x1, PT ;  /* 0x000000010a00780c */ /* 0x000fda0003f04070 */
[----:B------:R-:W-:Y:S05]  /*56f0*/  @P0 BRA `(.L_x_51) ;  /* 0x0000000000780947 */ /* 0x000fea0003800000 */
[----:B------:R-:W-:Y:S01]  /*5700*/  LOP3.LUT R3, R0, 0x7fffff, RZ, 0xc0, !PT ;  /* 0x007fffff00037812 */ /* 0x000fe200078ec0ff */
[----:B------:R-:W-:-:S03]  /*5710*/  HFMA2 R7, -RZ, RZ, 0, 1.78813934326171875e-07 ;  /* 0x00000003ff077431 */ /* 0x000fc600000001ff */
[----:B------:R-:W-:-:S04]  /*5720*/  LOP3.LUT R3, R3, 0x3f800000, RZ, 0xfc, !PT ;  /* 0x3f80000003037812 */ /* 0x000fc800078efcff */
[----:B------:R-:W0:Y:S01]  /*5730*/  MUFU.RCP R4, R3 ;  /* 0x0000000300047308 */ /* 0x000e220000001000 */
[----:B------:R-:W-:Y:S01]  /*5740*/  SHF.L.U32 R7, R7, R10, RZ ;  /* 0x0000000a07077219 */ /* 0x000fe200000006ff */
[----:B0-----:R-:W-:-:S04]  /*5750*/  FFMA R5, R3, R4, -1 ;  /* 0xbf80000003057423 */ /* 0x001fc80000000004 */
[----:B------:R-:W-:-:S04]  /*5760*/  FADD.FTZ R5, -R5, -RZ ;  /* 0x800000ff05057221 */ /* 0x000fc80000010100 */
[CCC-:B------:R-:W-:Y:S01]  /*5770*/  FFMA.RM R6, R4.reuse, R5.reuse, R4.reuse ;  /* 0x0000000504067223 */ /* 0x1c0fe20000004004 */
[----:B------:R-:W-:-:S04]  /*5780*/  FFMA.RP R5, R4, R5, R4 ;  /* 0x0000000504057223 */ /* 0x000fc80000008004 */
[C---:B------:R-:W-:Y:S02]  /*5790*/  LOP3.LUT R4, R6.reuse, 0x7fffff, RZ, 0xc0, !PT ;  /* 0x007fffff06047812 */ /* 0x040fe400078ec0ff */
[----:B------:R-:W-:Y:S02]  /*57a0*/  FSETP.NEU.FTZ.AND P0, PT, R6, R5, PT ;  /* 0x000000050600720b */ /* 0x000fe40003f1d000 */
[----:B------:R-:W-:Y:S02]  /*57b0*/  LOP3.LUT R4, R4, 0x800000, RZ, 0xfc, !PT ;  /* 0x0080000004047812 */ /* 0x000fe400078efcff */
[----:B------:R-:W-:Y:S02]  /*57c0*/  SEL R5, RZ, 0xffffffff, !P0 ;  /* 0xffffffffff057807 */ /* 0x000fe40004000000 */
[----:B------:R-:W-:Y:S02]  /*57d0*/  LOP3.LUT R7, R7, R4, RZ, 0xc0, !PT ;  /* 0x0000000407077212 */ /* 0x000fe400078ec0ff */
[----:B------:R-:W-:-:S02]  /*57e0*/  IADD3 R5, PT, PT, -R5, RZ, RZ ;  /* 0x000000ff05057210 */ /* 0x000fc40007ffe1ff */
[-C--:B------:R-:W-:Y:S02]  /*57f0*/  SHF.R.U32.HI R7, RZ, R10.reuse, R7 ;  /* 0x0000000aff077219 */ /* 0x080fe40000011607 */
[----:B------:R-:W-:Y:S02]  /*5800*/  LOP3.LUT P1, RZ, R5, R10, R4, 0xf8, !PT ;  /* 0x0000000a05ff7212 */ /* 0x000fe4000782f804 */
[C---:B------:R-:W-:Y:S02]  /*5810*/  LOP3.LUT P0, RZ, R7.reuse, 0x1, RZ, 0xc0, !PT ;  /* 0x0000000107ff7812 */ /* 0x040fe4000780c0ff */
[----:B------:R-:W-:-:S04]  /*5820*/  LOP3.LUT P2, RZ, R7, 0x2, RZ, 0xc0, !PT ;  /* 0x0000000207ff7812 */ /* 0x000fc8000784c0ff */
[----:B------:R-:W-:Y:S02]  /*5830*/  PLOP3.LUT P0, PT, P0, P1, P2, 0xe0, 0x0 ;  /* 0x000000000000781c */ /* 0x000fe40000703c20 */
[----:B------:R-:W-:Y:S02]  /*5840*/  LOP3.LUT P1, RZ, R0, 0x7fffff, RZ, 0xc0, !PT ;  /* 0x007fffff00ff7812 */ /* 0x000fe4000782c0ff */
[----:B------:R-:W-:-:S05]  /*5850*/  SEL R3, RZ, 0x1, !P0 ;  /* 0x00000001ff037807 */ /* 0x000fca0004000000 */
[----:B------:R-:W-:-:S05]  /*5860*/  IMAD.MOV R3, RZ, RZ, -R3 ;  /* 0x000000ffff037224 */ /* 0x000fca00078e0a03 */
[----:B------:R-:W-:Y:S02]  /*5870*/  ISETP.GE.AND P0, PT, R3, RZ, PT ;  /* 0x000000ff0300720c */ /* 0x000fe40003f06270 */
[----:B------:R-:W-:-:S04]  /*5880*/  IADD3 R3, PT, PT, R9, -0xfc, RZ ;  /* 0xffffff0409037810 */ /* 0x000fc80007ffe0ff */
[----:B------:R-:W-:-:S07]  /*5890*/  SHF.R.U32.HI R3, RZ, R3, R4 ;  /* 0x00000003ff037219 */ /* 0x000fce0000011604 */
[----:B------:R-:W-:-:S04]  /*58a0*/  @!P0 IADD3 R3, PT, PT, R3, 0x1, RZ ;  /* 0x0000000103038810 */ /* 0x000fc80007ffe0ff */
[----:B------:R-:W-:-:S04]  /*58b0*/  @!P1 SHF.L.U32 R3, R3, 0x1, RZ ;  /* 0x0000000103039819 */ /* 0x000fc800000006ff */
[----:B------:R-:W-:Y:S01]  /*58c0*/  LOP3.LUT R3, R3, 0x80000000, R0, 0xf8, !PT ;  /* 0x8000000003037812 */ /* 0x000fe200078ef800 */
[----:B------:R-:W-:Y:S06]  /*58d0*/  BRA `(.L_x_50) ;  /* 0x0000000000047947 */ /* 0x000fec0003800000 */
.L_x_51:
[----:B------:R0:W1:Y:S02]  /*58e0*/  MUFU.RCP R3, R0 ;  /* 0x0000000000037308 */ /* 0x0000640000001000 */
.L_x_50:
[----:B------:R-:W-:Y:S01]  /*58f0*/  MOV R4, R8 ;  /* 0x0000000800047202 */ /* 0x000fe20000000f00 */
[----:B------:R-:W-:-:S04]  /*5900*/  IMAD.MOV.U32 R5, RZ, RZ, 0x0 ;  /* 0x00000000ff057424 */ /* 0x000fc800078e00ff */
[----:B0123--:R-:W-:Y:S05]  /*5910*/  RET.REL.NODEC R4 `(_Z15flash_attentionPfS_S_S_S_S_ii) ;  /* 0xffffffa404b87950 */ /* 0x00ffea0003c3ffff */
        .weak           $__internal_1_$__cuda_sm20_sqrt_rn_f32_slowpath
        .type           $__internal_1_$__cuda_sm20_sqrt_rn_f32_slowpath,@function
        .size           $__internal_1_$__cuda_sm20_sqrt_rn_f32_slowpath,($__internal_2_$__cuda_sm3x_div_rn_noftz_f32_slowpath - $__internal_1_$__cuda_sm20_sqrt_rn_f32_slowpath)
$__internal_1_$__cuda_sm20_sqrt_rn_f32_slowpath:
[----:B------:R-:W-:-:S13]  /*5920*/  LOP3.LUT P0, RZ, R3, 0x7fffffff, RZ, 0xc0, !PT ;  /* 0x7fffffff03ff7812 */ /* 0x000fda000780c0ff */
[----:B------:R-:W-:Y:S05]  /*5930*/  @!P0 BRA `(.L_x_52) ;  /* 0x0000000000488947 */ /* 0x000fea0003800000 */
[----:B------:R-:W-:Y:S02]  /*5940*/  FSETP.GEU.FTZ.AND P0, PT, R3, RZ, PT ;  /* 0x000000ff0300720b */ /* 0x000fe40003f1e000 */
[----:B------:R-:W-:-:S11]  /*5950*/  MOV R0, R3 ;  /* 0x0000000300007202 */ /* 0x000fd60000000f00 */
[----:B------:R-:W-:Y:S01]  /*5960*/  @!P0 MOV R3, 0x7fffffff ;  /* 0x7fffffff00038802 */ /* 0x000fe20000000f00 */
[----:B------:R-:W-:Y:S06]  /*5970*/  @!P0 BRA `(.L_x_52) ;  /* 0x0000000000388947 */ /* 0x000fec0003800000 */
[----:B------:R-:W-:-:S13]  /*5980*/  FSETP.GTU.FTZ.AND P0, PT, |R0|, +INF , PT ;  /* 0x7f8000000000780b */ /* 0x000fda0003f1c200 */
[----:B------:R-:W-:Y:S01]  /*5990*/  @P0 FADD.FTZ R3, R0, 1 ;  /* 0x3f80000000030421 */ /* 0x000fe20000010000 */
[----:B------:R-:W-:Y:S06]  /*59a0*/  @P0 BRA `(.L_x_52) ;  /* 0x00000000002c0947 */ /* 0x000fec0003800000 */
[----:B------:R-:W-:-:S13]  /*59b0*/  FSETP.NEU.FTZ.AND P0, PT, |R0|, +INF , PT ;  /* 0x7f8000000000780b */ /* 0x000fda0003f1d200 */
[----:B------:R-:W-:Y:S01]  /*59c0*/  @!P0 MOV R3, R0 ;  /* 0x0000000000038202 */ /* 0x000fe20000000f00 */
[----:B------:R-:W-:Y:S06]  /*59d0*/  @!P0 BRA `(.L_x_52) ;  /* 0x0000000000208947 */ /* 0x000fec0003800000 */
[----:B------:R-:W-:-:S04]  /*59e0*/  FFMA R0, R0, 1.84467440737095516160e+19, RZ ;  /* 0x5f80000000007823 */ /* 0x000fc800000000ff */
[----:B------:R-:W0:Y:S02]  /*59f0*/  MUFU.RSQ R3, R0 ;  /* 0x0000000000037308 */ /* 0x000e240000001400 */
[----:B0-----:R-:W-:Y:S01]  /*5a00*/  FMUL.FTZ R5, R0, R3 ;  /* 0x0000000300057220 */ /* 0x001fe20000410000 */
[----:B------:R-:W-:-:S03]  /*5a10*/  FMUL.FTZ R3, R3, 0.5 ;  /* 0x3f00000003037820 */ /* 0x000fc60000410000 */
[----:B------:R-:W-:-:S04]  /*5a20*/  FADD.FTZ R4, -R5, -RZ ;  /* 0x800000ff05047221 */ /* 0x000fc80000010100 */
[----:B------:R-:W-:-:S04]  /*5a30*/  FFMA R4, R5, R4, R0 ;  /* 0x0000000405047223 */ /* 0x000fc80000000000 */
[----:B------:R-:W-:-:S04]  /*5a40*/  FFMA R3, R4, R3, R5 ;  /* 0x0000000304037223 */ /* 0x000fc80000000005 */
[----:B------:R-:W-:-:S07]  /*5a50*/  FMUL.FTZ R3, R3, 2.3283064365386962891e-10 ;  /* 0x2f80000003037820 */ /* 0x000fce0000410000 */
.L_x_52:
[----:B------:R-:W-:Y:S01]  /*5a60*/  MOV R4, R6 ;  /* 0x0000000600047202 */ /* 0x000fe20000000f00 */
[----:B------:R-:W-:-:S04]  /*5a70*/  IMAD.MOV.U32 R5, RZ, RZ, 0x0 ;  /* 0x00000000ff057424 */ /* 0x000fc800078e00ff */
[----:B------:R-:W-:Y:S05]  /*5a80*/  RET.REL.NODEC R4 `(_Z15flash_attentionPfS_S_S_S_S_ii) ;  /* 0xffffffa4045c7950 */ /* 0x000fea0003c3ffff */
        .weak           $__internal_2_$__cuda_sm3x_div_rn_noftz_f32_slowpath
        .type           $__internal_2_$__cuda_sm3x_div_rn_noftz_f32_slowpath,@function
        .size           $__internal_2_$__cuda_sm3x_div_rn_noftz_f32_slowpath,(.L_x_67 - $__internal_2_$__cuda_sm3x_div_rn_noftz_f32_slowpath)
$__internal_2_$__cuda_sm3x_div_rn_noftz_f32_slowpath:
[----:B------:R-:W-:Y:S01]  /*5a90*/  SHF.R.U32.HI R43, RZ, 0x17, R47 ;  /* 0x00000017ff2b7819 */ /* 0x000fe2000001162f */
[----:B------:R-:W-:Y:S01]  /*5aa0*/  BSSY.RECONVERGENT B1, `(.L_x_53) ;  /* 0x0000065000017945 */ /* 0x000fe20003800200 */
[----:B------:R-:W-:Y:S02]  /*5ab0*/  SHF.R.U32.HI R49, RZ, 0x17, R0 ;  /* 0x00000017ff317819 */ /* 0x000fe40000011600 */
[----:B------:R-:W-:Y:S02]  /*5ac0*/  LOP3.LUT R43, R43, 0xff, RZ, 0xc0, !PT ;  /* 0x000000ff2b2b7812 */ /* 0x000fe400078ec0ff */
[----:B------:R-:W-:Y:S02]  /*5ad0*/  LOP3.LUT R49, R49, 0xff, RZ, 0xc0, !PT ;  /* 0x000000ff31317812 */ /* 0x000fe400078ec0ff */
[----:B------:R-:W-:Y:S02]  /*5ae0*/  IADD3 R50, PT, PT, R43, -0x1, RZ ;  /* 0xffffffff2b327810 */ /* 0x000fe40007ffe0ff */
[----:B------:R-:W-:-:S02]  /*5af0*/  IADD3 R52, PT, PT, R49, -0x1, RZ ;  /* 0xffffffff31347810 */ /* 0x000fc40007ffe0ff */
[----:B------:R-:W-:Y:S02]  /*5b00*/  ISETP.GT.U32.AND P0, PT, R50, 0xfd, PT ;  /* 0x000000fd3200780c */ /* 0x000fe40003f04070 */
[----:B------:R-:W-:Y:S02]  /*5b10*/  MOV R48, R0 ;  /* 0x0000000000307202 */ /* 0x000fe40000000f00 */
[----:B------:R-:W-:Y:S02]  /*5b20*/  ISETP.GT.U32.OR P0, PT, R52, 0xfd, P0 ;  /* 0x000000fd3400780c */ /* 0x000fe40000704470 */
[----:B------:R-:W-:-:S11]  /*5b30*/  MOV R51, R47 ;  /* 0x0000002f00337202 */ /* 0x000fd60000000f00 */
[----:B------:R-:W-:Y:S01]  /*5b40*/  @!P0 IMAD.MOV.U32 R46, RZ, RZ, RZ ;  /* 0x000000ffff2e8224 */ /* 0x000fe200078e00ff */
[----:B------:R-:W-:Y:S06]  /*5b50*/  @!P0 BRA `(.L_x_54) ;  /* 0x0000000000608947 */ /* 0x000fec0003800000 */
[----:B------:R-:W-:Y:S02]  /*5b60*/  FSETP.GTU.FTZ.AND P1, PT, |R47|, +INF , PT ;  /* 0x7f8000002f00780b */ /* 0x000fe40003f3c200 */
[----:B------:R-:W-:Y:S02]  /*5b70*/  FSETP.GTU.FTZ.AND P0, PT, |R0|, +INF , PT ;  /* 0x7f8000000000780b */ /* 0x000fe40003f1c200 */
[----:B------:R-:W-:Y:S02]  /*5b80*/  MOV R3, R47 ;  /* 0x0000002f00037202 */ /* 0x000fe40000000f00 */
[----:B------:R-:W-:-:S13]  /*5b90*/  PLOP3.LUT P0, PT, P0, P1, PT, 0xf8, 0x8f ;  /* 0x00000000008f781c */ /* 0x000fda0000703f70 */
[----:B------:R-:W-:Y:S05]  /*5ba0*/  @P0 BRA `(.L_x_55) ;  /* 0x00000004004c0947 */ /* 0x000fea0003800000 */
[----:B------:R-:W-:-:S13]  /*5bb0*/  LOP3.LUT P0, RZ, R51, 0x7fffffff, R48, 0xc8, !PT ;  /* 0x7fffffff33ff7812 */ /* 0x000fda000780c830 */
[----:B------:R-:W-:Y:S05]  /*5bc0*/  @!P0 BRA `(.L_x_56) ;  /* 0x00000004003c8947 */ /* 0x000fea0003800000 */
[C---:B------:R-:W-:Y:S02]  /*5bd0*/  FSETP.NEU.FTZ.AND P4, PT, |R0|.reuse, +INF , PT ;  /* 0x7f8000000000780b */ /* 0x040fe40003f9d200 */
[----:B------:R-:W-:Y:S02]  /*5be0*/  FSETP.NEU.FTZ.AND P1, PT, |R3|, +INF , PT ;  /* 0x7f8000000300780b */ /* 0x000fe40003f3d200 */
[----:B------:R-:W-:-:S11]  /*5bf0*/  FSETP.NEU.FTZ.AND P0, PT, |R0|, +INF , PT ;  /* 0x7f8000000000780b */ /* 0x000fd60003f1d200 */
[----:B------:R-:W-:Y:S05]  /*5c00*/  @!P1 BRA !P4, `(.L_x_56) ;  /* 0x00000004002c9947 */ /* 0x000fea0006000000 */
[----:B------:R-:W-:-:S04]  /*5c10*/  LOP3.LUT P4, RZ, R48, 0x7fffffff, RZ, 0xc0, !PT ;  /* 0x7fffffff30ff7812 */ /* 0x000fc8000788c0ff */
[----:B------:R-:W-:-:S13]  /*5c20*/  PLOP3.LUT P1, PT, P1, P4, PT, 0x2f, 0xf2 ;  /* 0x0000000000f2781c */ /* 0x000fda0000f28577 */
[----:B------:R-:W-:Y:S05]  /*5c30*/  @P1 BRA `(.L_x_57) ;  /* 0x0000000400181947 */ /* 0x000fea0003800000 */
[----:B------:R-:W-:-:S04]  /*5c40*/  LOP3.LUT P1, RZ, R51, 0x7fffffff, RZ, 0xc0, !PT ;  /* 0x7fffffff33ff7812 */ /* 0x000fc8000782c0ff */
[----:B------:R-:W-:-:S13]  /*5c50*/  PLOP3.LUT P0, PT, P0, P1, PT, 0x2f, 0xf2 ;  /* 0x0000000000f2781c */ /* 0x000fda0000702577 */
[----:B------:R-:W-:Y:S05]  /*5c60*/  @P0 BRA `(.L_x_58) ;  /* 0x0000000400000947 */ /* 0x000fea0003800000 */
[----:B------:R-:W-:Y:S02]  /*5c70*/  ISETP.GE.AND P0, PT, R52, RZ, PT ;  /* 0x000000ff3400720c */ /* 0x000fe40003f06270 */
[----:B------:R-:W-:-:S11]  /*5c80*/  ISETP.GE.AND P1, PT, R50, RZ, PT ;  /* 0x000000ff3200720c */ /* 0x000fd60003f26270 */
[----:B------:R-:W-:Y:S01]  /*5c90*/  @P0 MOV R46, RZ ;  /* 0x000000ff002e0202 */ /* 0x000fe20000000f00 */
[----:B------:R-:W-:Y:S01]  /*5ca0*/  @!P0 FFMA R48, R0, 1.84467440737095516160e+19, RZ ;  /* 0x5f80000000308823 */ /* 0x000fe200000000ff */
[----:B------:R-:W-:Y:S01]  /*5cb0*/  @!P0 MOV R46, 0xffffffc0 ;  /* 0xffffffc0002e8802 */ /* 0x000fe20000000f00 */
[----:B------:R-:W-:-:S03]  /*5cc0*/  @!P1 FFMA R51, R3, 1.84467440737095516160e+19, RZ ;  /* 0x5f80000003339823 */ /* 0x000fc600000000ff */
[----:B------:R-:W-:-:S07]  /*5cd0*/  @!P1 IADD3 R46, PT, PT, R46, 0x40, RZ ;  /* 0x000000402e2e9810 */ /* 0x000fce0007ffe0ff */
.L_x_54:
[----:B------:R-:W-:Y:S01]  /*5ce0*/  LEA R0, R43, 0xc0800000, 0x17 ;  /* 0xc08000002b007811 */ /* 0x000fe200078eb8ff */
[----:B------:R-:W-:Y:S01]  /*5cf0*/  BSSY.RECONVERGENT B2, `(.L_x_59) ;  /* 0x0000036000027945 */ /* 0x000fe20003800200 */
[----:B------:R-:W-:-:S03]  /*5d00*/  IADD3 R49, PT, PT, R49, -0x7f, RZ ;  /* 0xffffff8131317810 */ /* 0x000fc60007ffe0ff */
[----:B------:R-:W-:Y:S01]  /*5d10*/  IMAD.IADD R50, R51, 0x1, -R0 ;  /* 0x0000000133327824 */ /* 0x000fe200078e0a00 */
[----:B------:R-:W-:-:S03]  /*5d20*/  IADD3 R43, PT, PT, R49, 0x7f, -R43 ;  /* 0x0000007f312b7810 */ /* 0x000fc60007ffe82b */
[----:B------:R-:W0:Y:S01]  /*5d30*/  MUFU.RCP R0, R50 ;  /* 0x0000003200007308 */ /* 0x000e220000001000 */
[----:B------:R-:W-:Y:S01]  /*5d40*/  FADD.FTZ R51, -R50, -RZ ;  /* 0x800000ff32337221 */ /* 0x000fe20000010100 */
[----:B------:R-:W-:-:S03]  /*5d50*/  IADD3 R46, PT, PT, R43, R46, RZ ;  /* 0x0000002e2b2e7210 */ /* 0x000fc60007ffe0ff */
[----:B0-----:R-:W-:-:S04]  /*5d60*/  FFMA R3, R0, R51, 1 ;  /* 0x3f80000000037423 */ /* 0x001fc80000000033 */
[----:B------:R-:W-:Y:S01]  /*5d70*/  FFMA R3, R0, R3, R0 ;  /* 0x0000000300037223 */ /* 0x000fe20000000000 */
[----:B------:R-:W-:-:S04]  /*5d80*/  IMAD R0, R49, -0x800000, R48 ;  /* 0xff80000031007824 */ /* 0x000fc800078e0230 */
[----:B------:R-:W-:-:S04]  /*5d90*/  FFMA R48, R0, R3, RZ ;  /* 0x0000000300307223 */ /* 0x000fc800000000ff */
[----:B------:R-:W-:-:S04]  /*5da0*/  FFMA R52, R51, R48, R0 ;  /* 0x0000003033347223 */ /* 0x000fc80000000000 */
[----:B------:R-:W-:-:S04]  /*5db0*/  FFMA R48, R3, R52, R48 ;  /* 0x0000003403307223 */ /* 0x000fc80000000030 */
[----:B------:R-:W-:-:S04]  /*5dc0*/  FFMA R51, R51, R48, R0 ;  /* 0x0000003033337223 */ /* 0x000fc80000000000 */
[----:B------:R-:W-:-:S05]  /*5dd0*/  FFMA R0, R3, R51, R48 ;  /* 0x0000003303007223 */ /* 0x000fca0000000030 */
[----:B------:R-:W-:-:S04]  /*5de0*/  SHF.R.U32.HI R43, RZ, 0x17, R0 ;  /* 0x00000017ff2b7819 */ /* 0x000fc80000011600 */
[----:B------:R-:W-:-:S04]  /*5df0*/  LOP3.LUT R43, R43, 0xff, RZ, 0xc0, !PT ;  /* 0x000000ff2b2b7812 */ /* 0x000fc800078ec0ff */
[----:B------:R-:W-:-:S04]  /*5e00*/  IADD3 R43, PT, PT, R43, R46, RZ ;  /* 0x0000002e2b2b7210 */ /* 0x000fc80007ffe0ff */
[----:B------:R-:W-:-:S04]  /*5e10*/  IADD3 R49, PT, PT, R43, -0x1, RZ ;  /* 0xffffffff2b317810 */ /* 0x000fc80007ffe0ff */
[----:B------:R-:W-:-:S13]  /*5e20*/  ISETP.GE.U32.AND P0, PT, R49, 0xfe, PT ;  /* 0x000000fe3100780c */ /* 0x000fda0003f06070 */
[----:B------:R-:W-:Y:S05]  /*5e30*/  @!P0 BRA `(.L_x_60) ;  /* 0x0000000000808947 */ /* 0x000fea0003800000 */
[----:B------:R-:W-:-:S13]  /*5e40*/  ISETP.GT.AND P0, PT, R43, 0xfe, PT ;  /* 0x000000fe2b00780c */ /* 0x000fda0003f04270 */
[----:B------:R-:W-:Y:S05]  /*5e50*/  @P0 BRA `(.L_x_61) ;  /* 0x00000000006c0947 */ /* 0x000fea0003800000 */
[----:B------:R-:W-:-:S13]  /*5e60*/  ISETP.GE.AND P0, PT, R43, 0x1, PT ;  /* 0x000000012b00780c */ /* 0x000fda0003f06270 */
[----:B------:R-:W-:Y:S05]  /*5e70*/  @P0 BRA `(.L_x_62) ;  /* 0x0000000000740947 */ /* 0x000fea0003800000 */
[----:B------:R-:W-:Y:S02]  /*5e80*/  ISETP.GE.AND P0, PT, R43, -0x18, PT ;  /* 0xffffffe82b00780c */ /* 0x000fe40003f06270 */
[----:B------:R-:W-:-:S11]  /*5e90*/  LOP3.LUT R0, R0, 0x80000000, RZ, 0xc0, !PT ;  /* 0x8000000000007812 */ /* 0x000fd600078ec0ff */
[----:B------:R-:W-:Y:S05]  /*5ea0*/  @!P0 BRA `(.L_x_62) ;  /* 0x0000000000688947 */ /* 0x000fea0003800000 */
[CCC-:B------:R-:W-:Y:S01]  /*5eb0*/  FFMA.RZ R49, R3.reuse, R51.reuse, R48.reuse ;  /* 0x0000003303317223 */ /* 0x1c0fe2000000c030 */
[CCC-:B------:R-:W-:Y:S01]  /*5ec0*/  FFMA.RP R46, R3.reuse, R51.reuse, R48.reuse ;  /* 0x00000033032e7223 */ /* 0x1c0fe20000008030 */
[----:B------:R-:W-:Y:S01]  /*5ed0*/  FFMA.RM R3, R3, R51, R48 ;  /* 0x0000003303037223 */ /* 0x000fe20000004030 */
[----:B------:R-:W-:Y:S02]  /*5ee0*/  ISETP.NE.AND P4, PT, R43, RZ, PT ;  /* 0x000000ff2b00720c */ /* 0x000fe40003f85270 */
[----:B------:R-:W-:Y:S02]  /*5ef0*/  LOP3.LUT R49, R49, 0x7fffff, RZ, 0xc0, !PT ;  /* 0x007fffff31317812 */ /* 0x000fe400078ec0ff */
[----:B------:R-:W-:Y:S01]  /*5f00*/  FSETP.NEU.FTZ.AND P0, PT, R46, R3, PT ;  /* 0x000000032e00720b */ /* 0x000fe20003f1d000 */
[----:B------:R-:W-:Y:S01]  /*5f10*/  VIADD R46, R43, 0x20 ;  /* 0x000000202b2e7836 */ /* 0x000fe20000000000 */
[----:B------:R-:W-:Y:S02]  /*5f20*/  LOP3.LUT R49, R49, 0x800000, RZ, 0xfc, !PT ;  /* 0x0080000031317812 */ /* 0x000fe400078efcff */
[----:B------:R-:W-:-:S02]  /*5f30*/  ISETP.NE.AND P1, PT, R43, RZ, PT ;  /* 0x000000ff2b00720c */ /* 0x000fc40003f25270 */
[----:B------:R-:W-:Y:S02]  /*5f40*/  IADD3 R48, PT, PT, -R43, RZ, RZ ;  /* 0x000000ff2b307210 */ /* 0x000fe40007ffe1ff */
[----:B------:R-:W-:Y:S02]  /*5f50*/  SHF.L.U32 R46, R49, R46, RZ ;  /* 0x0000002e312e7219 */ /* 0x000fe400000006ff */
[----:B------:R-:W-:Y:S02]  /*5f60*/  SEL R48, R48, RZ, P4 ;  /* 0x000000ff30307207 */ /* 0x000fe40002000000 */
[----:B------:R-:W-:Y:S02]  /*5f70*/  ISETP.NE.AND P1, PT, R46, RZ, P1 ;  /* 0x000000ff2e00720c */ /* 0x000fe40000f25270 */
[----:B------:R-:W-:Y:S02]  /*5f80*/  SHF.R.U32.HI R48, RZ, R48, R49 ;  /* 0x00000030ff307219 */ /* 0x000fe40000011631 */
[----:B------:R-:W-:-:S02]  /*5f90*/  PLOP3.LUT P0, PT, P0, P1, PT, 0xf8, 0x8f ;  /* 0x00000000008f781c */ /* 0x000fc40000703f70 */
[----:B------:R-:W-:Y:S02]  /*5fa0*/  SHF.R.U32.HI R46, RZ, 0x1, R48 ;  /* 0x00000001ff2e7819 */ /* 0x000fe40000011630 */
[----:B------:R-:W-:-:S04]  /*5fb0*/  SEL R3, RZ, 0x1, !P0 ;  /* 0x00000001ff037807 */ /* 0x000fc80004000000 */
[----:B------:R-:W-:-:S04]  /*5fc0*/  LOP3.LUT R3, R3, 0x1, R46, 0xf8, !PT ;  /* 0x0000000103037812 */ /* 0x000fc800078ef82e */
[----:B------:R-:W-:-:S04]  /*5fd0*/  LOP3.LUT R3, R3, R48, RZ, 0xc0, !PT ;  /* 0x0000003003037212 */ /* 0x000fc800078ec0ff */
[----:B------:R-:W-:-:S04]  /*5fe0*/  IADD3 R3, PT, PT, R46, R3, RZ ;  /* 0x000000032e037210 */ /* 0x000fc80007ffe0ff */
[----:B------:R-:W-:Y:S01]  /*5ff0*/  LOP3.LUT R0, R3, R0, RZ, 0xfc, !PT ;  /* 0x0000000003007212 */ /* 0x000fe200078efcff */
[----:B------:R-:W-:Y:S06]  /*6000*/  BRA `(.L_x_62) ;  /* 0x0000000000107947 */ /* 0x000fec0003800000 */
.L_x_61:
[----:B------:R-:W-:-:S04]  /*6010*/  LOP3.LUT R0, R0, 0x80000000, RZ, 0xc0, !PT ;  /* 0x8000000000007812 */ /* 0x000fc800078ec0ff */
[----:B------:R-:W-:Y:S01]  /*6020*/  LOP3.LUT R0, R0, 0x7f800000, RZ, 0xfc, !PT ;  /* 0x7f80000000007812 */ /* 0x000fe200078efcff */
[----:B------:R-:W-:Y:S06]  /*6030*/  BRA `(.L_x_62) ;  /* 0x0000000000047947 */ /* 0x000fec0003800000 */
.L_x_60:
[----:B------:R-:W-:-:S07]  /*6040*/  LEA R0, R46, R0, 0x17 ;  /* 0x000000002e007211 */ /* 0x000fce00078eb8ff */
.L_x_62:
[----:B------:R-:W-:Y:S05]  /*6050*/  BSYNC.RECONVERGENT B2 ;  /* 0x0000000000027941 */ /* 0x000fea0003800200 */
.L_x_59:
[----:B------:R-:W-:Y:S05]  /*6060*/  BRA `(.L_x_63) ;  /* 0x0000000000207947 */ /* 0x000fea0003800000 */
.L_x_58:
[----:B------:R-:W-:-:S04]  /*6070*/  LOP3.LUT R0, R51, 0x80000000, R48, 0x48, !PT ;  /* 0x8000000033007812 */ /* 0x000fc800078e4830 */
[----:B------:R-:W-:Y:S01]  /*6080*/  LOP3.LUT R0, R0, 0x7f800000, RZ, 0xfc, !PT ;  /* 0x7f80000000007812 */ /* 0x000fe200078efcff */
[----:B------:R-:W-:Y:S06]  /*6090*/  BRA `(.L_x_63) ;  /* 0x0000000000147947 */ /* 0x000fec0003800000 */
.L_x_57:
[----:B------:R-:W-:Y:S01]  /*60a0*/  LOP3.LUT R0, R51, 0x80000000, R48, 0x48, !PT ;  /* 0x8000000033007812 */ /* 0x000fe200078e4830 */
[----:B------:R-:W-:Y:S06]  /*60b0*/  BRA `(.L_x_63) ;  /* 0x00000000000c7947 */ /* 0x000fec0003800000 */
.L_x_56:
[----:B------:R-:W0:Y:S01]  /*60c0*/  MUFU.RSQ R0, -QNAN ;  /* 0xffc0000000007908 */ /* 0x000e220000001400 */
[----:B------:R-:W-:Y:S05]  /*60d0*/  BRA `(.L_x_63) ;  /* 0x0000000000047947 */ /* 0x000fea0003800000 */
.L_x_55:
[----:B------:R-:W-:-:S07]  /*60e0*/  FADD.FTZ R0, R0, R3 ;  /* 0x0000000300007221 */ /* 0x000fce0000010000 */
.L_x_63:
[----:B------:R-:W-:Y:S05]  /*60f0*/  BSYNC.RECONVERGENT B1 ;  /* 0x0000000000017941 */ /* 0x000fea0003800200 */
.L_x_53:
[----:B------:R-:W-:-:S04]  /*6100*/  HFMA2 R43, -RZ, RZ, 0, 0 ;  /* 0x00000000ff2b7431 */ /* 0x000fc800000001ff */
[----:B0-----:R-:W-:Y:S05]  /*6110*/  RET.REL.NODEC R42 `(_Z15flash_attentionPfS_S_S_S_S_ii) ;  /* 0xffffff9c2ab87950 */ /* 0x001fea0003c3ffff */
.L_x_64:
[----:B------:R-:W-:-:S00]  /*6120*/  BRA `(.L_x_64) ;  /* 0xfffffffc00fc7947 */ /* 0x000fc0000383ffff */
[----:B------:R-:W-:-:S00]  /*6130*/  NOP ;  /* 0x0000000000007918 */ /* 0x000fc00000000000 */
        /* <DEDUP_REMOVED lines=12> */
.L_x_67:


//--------------------- .nv.shared._Z15flash_attentionPfS_S_S_S_S_ii --------------------------
	.section	.nv.shared._Z15flash_attentionPfS_S_S_S_S_ii,"aw",@nobits
	.sectionflags	@""
	.align	4
.nv.shared._Z15flash_attentionPfS_S_S_S_S_ii:
	.zero		42752


//--------------------- .nv.shared.reserved.0     --------------------------
	.section	.nv.shared.reserved.0,"aw",@nobits
	.weak		__nv_reservedSMEM_offset_0_alias
	.size		__nv_reservedSMEM_offset_0_alias, 0, 64
	.other		__nv_reservedSMEM_offset_0_alias,@"STO_CUDA_RESERVED_SHARED STV_DEFAULT"
__nv_reservedSMEM_offset_0_alias:
	.zero		0
	.zero		64


//--------------------- .nv.constant0._Z15flash_attentionPfS_S_S_S_S_ii --------------------------
	.section	.nv.constant0._Z15flash_attentionPfS_S_S_S_S_ii,"a",@progbits
	.sectionflags	@""
	.align	4
.nv.constant0._Z15flash_attentionPfS_S_S_S_S_ii:
	.zero		952


//--------------------- SYMBOLS --------------------------

	.type		.nv.reservedSmem.offset0,@object
	.size		.nv.reservedSmem.offset0,0x4
	.type		.nv.reservedSmem.cap,@object
	.size		.nv.reservedSmem.cap,0x4
